// auto-generated by cutlass_sweep.gemm — config: {"arch": "sm_90", "cluster_m": 2, "cluster_n": 1, "dtype": "tf32", "stages": 5, "tile_k": 64, "tile_m": 256, "tile_n": 64}
#include "cutlass/cutlass.h"
#include "cutlass/gemm/collective/collective_builder.hpp"
#include "cutlass/gemm/device/gemm_universal_adapter.h"
#include "cutlass/gemm/kernel/gemm_universal.hpp"
#include "cutlass/epilogue/collective/collective_builder.hpp"

using ElemA = cutlass::tfloat32_t;
using ElemB = cutlass::tfloat32_t;
using ElemCD = cutlass::tfloat32_t;
using Acc  = float;
using TileShape    = cute::Shape<cute::_256, cute::_64, cute::_64>;
using ClusterShape = cute::Shape<cute::_2, cute::_1, cute::_1>;

using CollectiveEpilogue = typename cutlass::epilogue::collective::CollectiveBuilder<
    cutlass::arch::Sm90, cutlass::arch::OpClassTensorOp,
    TileShape, ClusterShape,
    cutlass::epilogue::collective::EpilogueTileAuto,
    Acc, Acc,
    ElemCD, cutlass::layout::RowMajor, 128 / cutlass::sizeof_bits<ElemCD>::value,
    ElemCD, cutlass::layout::RowMajor, 128 / cutlass::sizeof_bits<ElemCD>::value,
    cutlass::epilogue::collective::EpilogueScheduleAuto
  >::CollectiveOp;

using CollectiveMainloop = typename cutlass::gemm::collective::CollectiveBuilder<
    cutlass::arch::Sm90, cutlass::arch::OpClassTensorOp,
    ElemA, cutlass::layout::RowMajor, 128 / cutlass::sizeof_bits<ElemA>::value,
    ElemB, cutlass::layout::ColumnMajor, 128 / cutlass::sizeof_bits<ElemB>::value,
    Acc,
    TileShape, ClusterShape,
    cutlass::gemm::collective::StageCount<5>,
    cutlass::gemm::collective::KernelScheduleAuto
  >::CollectiveOp;

using GemmKernel = cutlass::gemm::kernel::GemmUniversal<
    cute::Shape<int,int,int,int>,
    CollectiveMainloop,
    CollectiveEpilogue
>;
using Gemm = cutlass::gemm::device::GemmUniversalAdapter<GemmKernel>;

// Force the device kernel symbol into the cubin without needing a host main.
auto* _anchor = &cutlass::device_kernel<GemmKernel>;


// ===== COMPILED SASS (sm_90a) =====

	.target	sm_90a

	.elftype	@"ET_EXEC"


//--------------------- .note.nv.tkinfo           --------------------------
	.section	.note.nv.tkinfo,"",@"SHT_NOTE"
	.sectionflags	@"SHF_NOTE_NV_TKINFO"
	.tkinfo
        /*0018*/ 	.word	0x00000002
        /*0030*/ 	.string	""
        /*0030*/ 	.string	"ptxas"
        /*0030*/ 	.string	"Cuda compilation tools, release 13.0, V13.0.88"
        /*0030*/ 	.string	"Build cuda_13.0.r13.0/compiler.36424714_0"
        /*0030*/ 	.string	"-arch sm_90a -m 64 "



//--------------------- .note.nv.cuinfo           --------------------------
	.section	.note.nv.cuinfo,"",@"SHT_NOTE"
	.sectionflags	@"SHF_NOTE_NV_CUINFO"
        /*0018*/ 	.short	0x0002
        /*001a*/ 	.short	0x005a
        /*001c*/ 	.short	0x0082
	.zero		2


//--------------------- .nv.info                  --------------------------
	.section	.nv.info,"",@"SHT_CUDA_INFO"
	.align	4


	//----- nvinfo : EIATTR_REGCOUNT
	.align		4
        /*0000*/ 	.byte	0x04, 0x2f
        /*0002*/ 	.short	(.L_15 - .L_14)
	.align		4
.L_14:
        /*0004*/ 	.word	index@(_ZN7cutlass13device_kernelINS_4gemm6kernel13GemmUniversalIN4cute5tupleIJiiiiEEENS1_10collective13CollectiveMmaINS1_34MainloopSm90TmaGmmaWarpSpecializedILi5ENS5_IJNS4_1CILi2EEENSA_ILi1EEESC_EEENS1_35KernelTmaWarpSpecializedCooperativeEEENS5_IJNSA_ILi256EEENSA_ILi64EEESH_EEENS_10tfloat32_tENS5_IJlSC_lEEESJ_SK_NS4_8TiledMMAINS4_8MMA_AtomIJNS4_4SM904GMMA29MMA_64x64x8_F32TF32TF32_SS_TNILNSO_7ScaleInE1ELSQ_1EEEEEENS4_6LayoutISD_NS5_IJSC_NSA_ILi0EEESU_EEEEENS5_IJNS4_10UnderscoreESX_SX_EEEEENS4_13SM90_TMA_LOADENS4_14ComposedLayoutINS4_7SwizzleILi3ELi4ELi3EEENS4_18smem_ptr_flag_bitsILi32EEENST_INS5_IJNSA_ILi8EEENSA_ILi32EEEEEENS5_IJS17_SC_EEEEEEEvNS4_8identityENS4_23SM90_TMA_LOAD_MULTICASTES1B_vS1C_EENS_8epilogue10collective6detail29Sm90TmaWarpSpecializedAdapterINS1G_15DefaultEpilogueISJ_SK_SK_NS1F_6thread17LinearCombinationISJ_Li1EffLNS1K_9ScaleType4KindE0ELNS_15FloatRoundStyleE2ESJ_EENS1_15EpilogueDefaultEEEEEvvEEEEvNT_6ParamsE)
        /*0008*/ 	.word	0x000000a8


	//----- nvinfo : EIATTR_FRAME_SIZE
	.align		4
.L_15:
        /*000c*/ 	.byte	0x04, 0x11
        /*000e*/ 	.short	(.L_17 - .L_16)
	.align		4
.L_16:
        /*0010*/ 	.word	index@(_ZN7cutlass13device_kernelINS_4gemm6kernel13GemmUniversalIN4cute5tupleIJiiiiEEENS1_10collective13CollectiveMmaINS1_34MainloopSm90TmaGmmaWarpSpecializedILi5ENS5_IJNS4_1CILi2EEENSA_ILi1EEESC_EEENS1_35KernelTmaWarpSpecializedCooperativeEEENS5_IJNSA_ILi256EEENSA_ILi64EEESH_EEENS_10tfloat32_tENS5_IJlSC_lEEESJ_SK_NS4_8TiledMMAINS4_8MMA_AtomIJNS4_4SM904GMMA29MMA_64x64x8_F32TF32TF32_SS_TNILNSO_7ScaleInE1ELSQ_1EEEEEENS4_6LayoutISD_NS5_IJSC_NSA_ILi0EEESU_EEEEENS5_IJNS4_10UnderscoreESX_SX_EEEEENS4_13SM90_TMA_LOADENS4_14ComposedLayoutINS4_7SwizzleILi3ELi4ELi3EEENS4_18smem_ptr_flag_bitsILi32EEENST_INS5_IJNSA_ILi8EEENSA_ILi32EEEEEENS5_IJS17_SC_EEEEEEEvNS4_8identityENS4_23SM90_TMA_LOAD_MULTICASTES1B_vS1C_EENS_8epilogue10collective6detail29Sm90TmaWarpSpecializedAdapterINS1G_15DefaultEpilogueISJ_SK_SK_NS1F_6thread17LinearCombinationISJ_Li1EffLNS1K_9ScaleType4KindE0ELNS_15FloatRoundStyleE2ESJ_EENS1_15EpilogueDefaultEEEEEvvEEEEvNT_6ParamsE)
        /*0014*/ 	.word	0x00000000


	//----- nvinfo : EIATTR_MIN_STACK_SIZE
	.align		4
.L_17:
        /*0018*/ 	.byte	0x04, 0x12
        /*001a*/ 	.short	(.L_19 - .L_18)
	.align		4
.L_18:
        /*001c*/ 	.word	index@(_ZN7cutlass13device_kernelINS_4gemm6kernel13GemmUniversalIN4cute5tupleIJiiiiEEENS1_10collective13CollectiveMmaINS1_34MainloopSm90TmaGmmaWarpSpecializedILi5ENS5_IJNS4_1CILi2EEENSA_ILi1EEESC_EEENS1_35KernelTmaWarpSpecializedCooperativeEEENS5_IJNSA_ILi256EEENSA_ILi64EEESH_EEENS_10tfloat32_tENS5_IJlSC_lEEESJ_SK_NS4_8TiledMMAINS4_8MMA_AtomIJNS4_4SM904GMMA29MMA_64x64x8_F32TF32TF32_SS_TNILNSO_7ScaleInE1ELSQ_1EEEEEENS4_6LayoutISD_NS5_IJSC_NSA_ILi0EEESU_EEEEENS5_IJNS4_10UnderscoreESX_SX_EEEEENS4_13SM90_TMA_LOADENS4_14ComposedLayoutINS4_7SwizzleILi3ELi4ELi3EEENS4_18smem_ptr_flag_bitsILi32EEENST_INS5_IJNSA_ILi8EEENSA_ILi32EEEEEENS5_IJS17_SC_EEEEEEEvNS4_8identityENS4_23SM90_TMA_LOAD_MULTICASTES1B_vS1C_EENS_8epilogue10collective6detail29Sm90TmaWarpSpecializedAdapterINS1G_15DefaultEpilogueISJ_SK_SK_NS1F_6thread17LinearCombinationISJ_Li1EffLNS1K_9ScaleType4KindE0ELNS_15FloatRoundStyleE2ESJ_EENS1_15EpilogueDefaultEEEEEvvEEEEvNT_6ParamsE)
        /*0020*/ 	.word	0x00000000
.L_19:


//--------------------- .nv.compat                --------------------------
	.section	.nv.compat,"",@"SHT_CUDA_COMPAT_INFO"
	.align	4
        /*0000*/ 	.byte	0x02, 0x09, 0x01, 0x00, 0x02, 0x02, 0x04, 0x00, 0x02, 0x05, 0x05, 0x00, 0x03, 0x07, 0x01, 0x01
        /*0010*/ 	.byte	0x02, 0x03, 0x01, 0x00, 0x02, 0x06, 0x01, 0x00, 0x04, 0x0b, 0x08, 0x00, 0x00, 0x00, 0x00, 0x00
        /*0020*/ 	.byte	0x00, 0x00, 0x00, 0x00


//--------------------- .nv.info._ZN7cutlass13device_kernelINS_4gemm6kernel13GemmUniversalIN4cute5tupleIJiiiiEEENS1_10collective13CollectiveMmaINS1_34MainloopSm90TmaGmmaWarpSpecializedILi5ENS5_IJNS4_1CILi2EEENSA_ILi1EEESC_EEENS1_35KernelTmaWarpSpecializedCooperativeEEENS5_IJNSA_ILi256EEENSA_ILi64EEESH_EEENS_10tfloat32_tENS5_IJlSC_lEEESJ_SK_NS4_8TiledMMAINS4_8MMA_AtomIJNS4_4SM904GMMA29MMA_64x64x8_F32TF32TF32_SS_TNILNSO_7ScaleInE1ELSQ_1EEEEEENS4_6LayoutISD_NS5_IJSC_NSA_ILi0EEESU_EEEEENS5_IJNS4_10UnderscoreESX_SX_EEEEENS4_13SM90_TMA_LOADENS4_14ComposedLayoutINS4_7SwizzleILi3ELi4ELi3EEENS4_18smem_ptr_flag_bitsILi32EEENST_INS5_IJNSA_ILi8EEENSA_ILi32EEEEEENS5_IJS17_SC_EEEEEEEvNS4_8identityENS4_23SM90_TMA_LOAD_MULTICASTES1B_vS1C_EENS_8epilogue10collective6detail29Sm90TmaWarpSpecializedAdapterINS1G_15DefaultEpilogueISJ_SK_SK_NS1F_6thread17LinearCombinationISJ_Li1EffLNS1K_9ScaleType4KindE0ELNS_15FloatRoundStyleE2ESJ_EENS1_15EpilogueDefaultEEEEEvvEEEEvNT_6ParamsE --------------------------
	.section	.nv.info._ZN7cutlass13device_kernelINS_4gemm6kernel13GemmUniversalIN4cute5tupleIJiiiiEEENS1_10collective13CollectiveMmaINS1_34MainloopSm90TmaGmmaWarpSpecializedILi5ENS5_IJNS4_1CILi2EEENSA_ILi1EEESC_EEENS1_35KernelTmaWarpSpecializedCooperativeEEENS5_IJNSA_ILi256EEENSA_ILi64EEESH_EEENS_10tfloat32_tENS5_IJlSC_lEEESJ_SK_NS4_8TiledMMAINS4_8MMA_AtomIJNS4_4SM904GMMA29MMA_64x64x8_F32TF32TF32_SS_TNILNSO_7ScaleInE1ELSQ_1EEEEEENS4_6LayoutISD_NS5_IJSC_NSA_ILi0EEESU_EEEEENS5_IJNS4_10UnderscoreESX_SX_EEEEENS4_13SM90_TMA_LOADENS4_14ComposedLayoutINS4_7SwizzleILi3ELi4ELi3EEENS4_18smem_ptr_flag_bitsILi32EEENST_INS5_IJNSA_ILi8EEENSA_ILi32EEEEEENS5_IJS17_SC_EEEEEEEvNS4_8identityENS4_23SM90_TMA_LOAD_MULTICASTES1B_vS1C_EENS_8epilogue10collective6detail29Sm90TmaWarpSpecializedAdapterINS1G_15DefaultEpilogueISJ_SK_SK_NS1F_6thread17LinearCombinationISJ_Li1EffLNS1K_9ScaleType4KindE0ELNS_15FloatRoundStyleE2ESJ_EENS1_15EpilogueDefaultEEEEEvvEEEEvNT_6ParamsE,"",@"SHT_CUDA_INFO"
	.sectionflags	@""
	.align	4


	//----- nvinfo : EIATTR_CUDA_API_VERSION
	.align		4
        /*0000*/ 	.byte	0x04, 0x37
        /*0002*/ 	.short	(.L_21 - .L_20)
.L_20:
        /*0004*/ 	.word	0x00000082


	//----- nvinfo : EIATTR_KPARAM_INFO
	.align		4
.L_21:
        /*0008*/ 	.byte	0x04, 0x17
        /*000a*/ 	.short	(.L_23 - .L_22)
.L_22:
        /*000c*/ 	.word	0x00000000
        /*0010*/ 	.short	0x0000
        /*0012*/ 	.short	0x0070
        /*0014*/ 	.byte	0x00, 0xf0, 0x01, 0x10


	//----- nvinfo : EIATTR_SPARSE_MMA_MASK
	.align		4
.L_23:
        /*0018*/ 	.byte	0x03, 0x50
        /*001a*/ 	.short	0x0000


	//----- nvinfo : EIATTR_MAXREG_COUNT
	.align		4
        /*001c*/ 	.byte	0x03, 0x1b
        /*001e*/ 	.short	0x00a8


	//----- nvinfo : EIATTR_NUM_BARRIERS
	.align		4
        /*0020*/ 	.byte	0x02, 0x4c
        /*0022*/ 	.byte	0x01
	.zero		1


	//----- nvinfo : EIATTR_EXTERNS
	.align		4
        /*0024*/ 	.byte	0x04, 0x0f
        /*0026*/ 	.short	(.L_25 - .L_24)


	//   ....[0]....
	.align		4
.L_24:
        /*0028*/ 	.word	index@(__assertfail)


	//----- nvinfo : EIATTR_MERCURY_ISA_VERSION
	.align		4
.L_25:
        /*002c*/ 	.byte	0x03, 0x5f
        /*002e*/ 	.short	0x0101


	//----- nvinfo : EIATTR_INT_WARP_WIDE_INSTR_OFFSETS
	.align		4
        /*0030*/ 	.byte	0x04, 0x31
        /*0032*/ 	.short	(.L_27 - .L_26)


	//   ....[0]....
.L_26:
        /*0034*/ 	.word	0x000004b0


	//   ....[1]....
        /*0038*/ 	.word	0x000004e0


	//   ....[2]....
        /*003c*/ 	.word	0x000006a0


	//   ....[3]....
        /*0040*/ 	.word	0x000028f0


	//----- nvinfo : EIATTR_COOP_GROUP_MASK_REGIDS
	.align		4
.L_27:
        /*0044*/ 	.byte	0x04, 0x29
        /*0046*/ 	.short	(.L_29 - .L_28)


	//   ....[0]....
.L_28:
        /*0048*/ 	.word	0xffffffff


	//   ....[1]....
        /*004c*/ 	.word	0xffffffff


	//   ....[2]....
        /*0050*/ 	.word	0xffffffff


	//   ....[3]....
        /*0054*/ 	.word	0xffffffff


	//   ....[4]....
        /*0058*/ 	.word	0xffffffff


	//   ....[5]....
        /*005c*/ 	.word	0xffffffff


	//----- nvinfo : EIATTR_COOP_GROUP_INSTR_OFFSETS
	.align		4
.L_29:
        /*0060*/ 	.byte	0x04, 0x28
        /*0062*/ 	.short	(.L_31 - .L_30)


	//   ....[0]....
.L_30:
        /*0064*/ 	.word	0x00000060


	//   ....[1]....
        /*0068*/ 	.word	0x00000070


	//   ....[2]....
        /*006c*/ 	.word	0x00000130


	//   ....[3]....
        /*0070*/ 	.word	0x000002f0


	//   ....[4]....
        /*0074*/ 	.word	0x00000820


	//   ....[5]....
        /*0078*/ 	.word	0x000014e0


	//----- nvinfo : EIATTR_REG_RECONFIG
	.align		4
.L_31:
        /*007c*/ 	.byte	0x01, 0x54
	.zero		2


	//----- nvinfo : EIATTR_SYSCALL_OFFSETS
	.align		4
        /*0080*/ 	.byte	0x04, 0x46
        /*0082*/ 	.short	(.L_33 - .L_32)


	//   ....[0]....
.L_32:
        /*0084*/ 	.word	0x000016d0


	//----- nvinfo : EIATTR_MBARRIER_INSTR_OFFSETS
	.align		4
.L_33:
        /*0088*/ 	.byte	0x04, 0x39
        /*008a*/ 	.short	(.L_35 - .L_34)


	//   ....[0]....
.L_34:
        /*008c*/ 	.word	0x00000230
        /*0090*/ 	.word	0x000000ff
        /*0094*/ 	.word	0x00000000
        /*0098*/ 	.short	0x0100
        /*009a*/ 	.byte	0x08
	.zero		1


	//   ....[1]....
        /*009c*/ 	.word	0x00000240
        /*00a0*/ 	.word	0x000000ff
        /*00a4*/ 	.word	0x00000028
        /*00a8*/ 	.short	0x0100
        /*00aa*/ 	.byte	0x08
	.zero		1


	//   ....[2]....
        /*00ac*/ 	.word	0x00000250
        /*00b0*/ 	.word	0x000000ff
        /*00b4*/ 	.word	0x00000008
        /*00b8*/ 	.short	0x0100
        /*00ba*/ 	.byte	0x08
	.zero		1


	//   ....[3]....
        /*00bc*/ 	.word	0x00000260
        /*00c0*/ 	.word	0x000000ff
        /*00c4*/ 	.word	0x00000030
        /*00c8*/ 	.short	0x0100
        /*00ca*/ 	.byte	0x08
	.zero		1


	//   ....[4]....
        /*00cc*/ 	.word	0x00000270
        /*00d0*/ 	.word	0x000000ff
        /*00d4*/ 	.word	0x00000010
        /*00d8*/ 	.short	0x0100
        /*00da*/ 	.byte	0x08
	.zero		1


	//   ....[5]....
        /*00dc*/ 	.word	0x00000280
        /*00e0*/ 	.word	0x000000ff
        /*00e4*/ 	.word	0x00000038
        /*00e8*/ 	.short	0x0100
        /*00ea*/ 	.byte	0x08
	.zero		1


	//   ....[6]....
        /*00ec*/ 	.word	0x00000290
        /*00f0*/ 	.word	0x000000ff
        /*00f4*/ 	.word	0x00000018
        /*00f8*/ 	.short	0x0100
        /*00fa*/ 	.byte	0x08
	.zero		1


	//   ....[7]....
        /*00fc*/ 	.word	0x000002a0
        /*0100*/ 	.word	0x000000ff
        /*0104*/ 	.word	0x00000040
        /*0108*/ 	.short	0x0100
        /*010a*/ 	.byte	0x08
	.zero		1


	//   ....[8]....
        /*010c*/ 	.word	0x000002b0
        /*0110*/ 	.word	0x000000ff
        /*0114*/ 	.word	0x00000020
        /*0118*/ 	.short	0x0100
        /*011a*/ 	.byte	0x08
	.zero		1


	//   ....[9]....
        /*011c*/ 	.word	0x000002c0
        /*0120*/ 	.word	0x000000ff
        /*0124*/ 	.word	0x00000048
        /*0128*/ 	.short	0x0100
        /*012a*/ 	.byte	0x08
	.zero		1


	//   ....[10]....
        /*012c*/ 	.word	0x00000730
        /*0130*/ 	.word	0x000000ff
        /*0134*/ 	.word	0x00000060
        /*0138*/ 	.short	0x0100
        /*013a*/ 	.byte	0x06
	.zero		1


	//   ....[11]....
        /*013c*/ 	.word	0x000007c0
        /*0140*/ 	.word	0x000000ff
        /*0144*/ 	.word	0x00000068
        /*0148*/ 	.short	0x0100
        /*014a*/ 	.byte	0x06
	.zero		1


	//   ....[12]....
        /*014c*/ 	.word	0x00001790
        /*0150*/ 	.word	0x00000003
        /*0154*/ 	.word	0x00000000
        /*0158*/ 	.short	0x010a
        /*015a*/ 	.byte	0x3f
	.zero		1


	//   ....[13]....
        /*015c*/ 	.word	0x000017f0
        /*0160*/ 	.word	0x00000003
        /*0164*/ 	.word	0x00000000
        /*0168*/ 	.short	0x010a
        /*016a*/ 	.byte	0x3f
	.zero		1


	//   ....[14]....
        /*016c*/ 	.word	0x00002040
        /*0170*/ 	.word	0x00000005
        /*0174*/ 	.word	0x00000000
        /*0178*/ 	.short	0x010a
        /*017a*/ 	.byte	0x3f
	.zero		1


	//   ....[15]....
        /*017c*/ 	.word	0x00002080
        /*0180*/ 	.word	0x00000005
        /*0184*/ 	.word	0x00000000
        /*0188*/ 	.short	0x010a
        /*018a*/ 	.byte	0x3f
	.zero		1


	//   ....[16]....
        /*018c*/ 	.word	0x000027a0
        /*0190*/ 	.word	0x00000004
        /*0194*/ 	.word	0x00000000
        /*0198*/ 	.short	0x0101
        /*019a*/ 	.byte	0x3f
	.zero		1


	//   ....[17]....
        /*019c*/ 	.word	0x00002990
        /*01a0*/ 	.word	0x00000000
        /*01a4*/ 	.word	0x00000000
        /*01a8*/ 	.short	0x0101
        /*01aa*/ 	.byte	0x3f
	.zero		1


	//   ....[18]....
        /*01ac*/ 	.word	0x000082e0
        /*01b0*/ 	.word	0x00000017
        /*01b4*/ 	.word	0x00000028
        /*01b8*/ 	.short	0x010a
        /*01ba*/ 	.byte	0x3f
	.zero		1


	//   ....[19]....
        /*01bc*/ 	.word	0x00008720
        /*01c0*/ 	.word	0x00000006
        /*01c4*/ 	.word	0x00000068
        /*01c8*/ 	.short	0x0101
        /*01ca*/ 	.byte	0x3f
	.zero		1


	//   ....[20]....
        /*01cc*/ 	.word	0x00008e70
        /*01d0*/ 	.word	0x00000007
        /*01d4*/ 	.word	0x00000000
        /*01d8*/ 	.short	0x010a
        /*01da*/ 	.byte	0x3f
	.zero		1


	//   ....[21]....
        /*01dc*/ 	.word	0x00008ef0
        /*01e0*/ 	.word	0x00000006
        /*01e4*/ 	.word	0x00000000
        /*01e8*/ 	.short	0x010a
        /*01ea*/ 	.byte	0x3f
	.zero		1


	//   ....[22]....
        /*01ec*/ 	.word	0x00008f80
        /*01f0*/ 	.word	0x00000007
        /*01f4*/ 	.word	0x00000000
        /*01f8*/ 	.short	0x010a
        /*01fa*/ 	.byte	0x3f
	.zero		1


	//   ....[23]....
        /*01fc*/ 	.word	0x00009010
        /*0200*/ 	.word	0x00000006
        /*0204*/ 	.word	0x00000000
        /*0208*/ 	.short	0x010a
        /*020a*/ 	.byte	0x3f
	.zero		1


	//   ....[24]....
        /*020c*/ 	.word	0x000090a0
        /*0210*/ 	.word	0x00000005
        /*0214*/ 	.word	0x00000000
        /*0218*/ 	.short	0x010a
        /*021a*/ 	.byte	0x3f
	.zero		1


	//   ....[25]....
        /*021c*/ 	.word	0x00009100
        /*0220*/ 	.word	0x00000003
        /*0224*/ 	.word	0x00000000
        /*0228*/ 	.short	0x010a
        /*022a*/ 	.byte	0x3f
	.zero		1


	//   ....[26]....
        /*022c*/ 	.word	0x00009150
        /*0230*/ 	.word	0x00000005
        /*0234*/ 	.word	0x00000000
        /*0238*/ 	.short	0x010a
        /*023a*/ 	.byte	0x3f
	.zero		1


	//   ....[27]....
        /*023c*/ 	.word	0x00009220
        /*0240*/ 	.word	0x00000017
        /*0244*/ 	.word	0x00000028
        /*0248*/ 	.short	0x010a
        /*024a*/ 	.byte	0x3f
	.zero		1


	//   ....[28]....
        /*024c*/ 	.word	0x000092f0
        /*0250*/ 	.word	0x00000007
        /*0254*/ 	.word	0x00000000
        /*0258*/ 	.short	0x010a
        /*025a*/ 	.byte	0x3f
	.zero		1


	//   ....[29]....
        /*025c*/ 	.word	0x00009340
        /*0260*/ 	.word	0x00000006
        /*0264*/ 	.word	0x00000000
        /*0268*/ 	.short	0x010a
        /*026a*/ 	.byte	0x3f
	.zero		1


	//   ....[30]....
        /*026c*/ 	.word	0x00009390
        /*0270*/ 	.word	0x00000007
        /*0274*/ 	.word	0x00000000
        /*0278*/ 	.short	0x010a
        /*027a*/ 	.byte	0x3f
	.zero		1


	//   ....[31]....
        /*027c*/ 	.word	0x000093e0
        /*0280*/ 	.word	0x00000006
        /*0284*/ 	.word	0x00000000
        /*0288*/ 	.short	0x010a
        /*028a*/ 	.byte	0x3f
	.zero		1


	//----- nvinfo : EIATTR_NUM_MBARRIERS
	.align		4
.L_35:
        /*028c*/ 	.byte	0x03, 0x38
        /*028e*/ 	.short	0x000c


	//----- nvinfo : EIATTR_EXIT_INSTR_OFFSETS
	.align		4
        /*0290*/ 	.byte	0x04, 0x1c
        /*0292*/ 	.short	(.L_37 - .L_36)


	//   ....[0]....
.L_36:
        /*0294*/ 	.word	0x00000a00


	//   ....[1]....
        /*0298*/ 	.word	0x00001220


	//   ....[2]....
        /*029c*/ 	.word	0x00007a60


	//   ....[3]....
        /*02a0*/ 	.word	0x00007fc0


	//   ....[4]....
        /*02a4*/ 	.word	0x000090f0


	//----- nvinfo : EIATTR_MAX_THREADS
	.align		4
.L_37:
        /*02a8*/ 	.byte	0x04, 0x05
        /*02aa*/ 	.short	(.L_39 - .L_38)
.L_38:
        /*02ac*/ 	.word	0x00000180
        /*02b0*/ 	.word	0x00000001
        /*02b4*/ 	.word	0x00000001


	//----- nvinfo : EIATTR_CRS_STACK_SIZE
	.align		4
.L_39:
        /*02b8*/ 	.byte	0x04, 0x1e
        /*02ba*/ 	.short	(.L_41 - .L_40)
.L_40:
        /*02bc*/ 	.word	0x00000000


	//----- nvinfo : EIATTR_CBANK_PARAM_SIZE
	.align		4
.L_41:
        /*02c0*/ 	.byte	0x03, 0x19
        /*02c2*/ 	.short	0x0470


	//----- nvinfo : EIATTR_PARAM_CBANK
	.align		4
        /*02c4*/ 	.byte	0x04, 0x0a
        /*02c6*/ 	.short	(.L_43 - .L_42)
	.align		4
.L_42:
        /*02c8*/ 	.word	index@(.nv.constant0._ZN7cutlass13device_kernelINS_4gemm6kernel13GemmUniversalIN4cute5tupleIJiiiiEEENS1_10collective13CollectiveMmaINS1_34MainloopSm90TmaGmmaWarpSpecializedILi5ENS5_IJNS4_1CILi2EEENSA_ILi1EEESC_EEENS1_35KernelTmaWarpSpecializedCooperativeEEENS5_IJNSA_ILi256EEENSA_ILi64EEESH_EEENS_10tfloat32_tENS5_IJlSC_lEEESJ_SK_NS4_8TiledMMAINS4_8MMA_AtomIJNS4_4SM904GMMA29MMA_64x64x8_F32TF32TF32_SS_TNILNSO_7ScaleInE1ELSQ_1EEEEEENS4_6LayoutISD_NS5_IJSC_NSA_ILi0EEESU_EEEEENS5_IJNS4_10UnderscoreESX_SX_EEEEENS4_13SM90_TMA_LOADENS4_14ComposedLayoutINS4_7SwizzleILi3ELi4ELi3EEENS4_18smem_ptr_flag_bitsILi32EEENST_INS5_IJNSA_ILi8EEENSA_ILi32EEEEEENS5_IJS17_SC_EEEEEEEvNS4_8identityENS4_23SM90_TMA_LOAD_MULTICASTES1B_vS1C_EENS_8epilogue10collective6detail29Sm90TmaWarpSpecializedAdapterINS1G_15DefaultEpilogueISJ_SK_SK_NS1F_6thread17LinearCombinationISJ_Li1EffLNS1K_9ScaleType4KindE0ELNS_15FloatRoundStyleE2ESJ_EENS1_15EpilogueDefaultEEEEEvvEEEEvNT_6ParamsE)
        /*02cc*/ 	.short	0x0210
        /*02ce*/ 	.short	0x0470


	//----- nvinfo : EIATTR_SW_WAR
	.align		4
.L_43:
        /*02d0*/ 	.byte	0x04, 0x36
        /*02d2*/ 	.short	(.L_45 - .L_44)
.L_44:
        /*02d4*/ 	.word	0x00000008
.L_45:


//--------------------- .nv.callgraph             --------------------------
	.section	.nv.callgraph,"",@"SHT_CUDA_CALLGRAPH"
	.align	4
	.sectionentsize	8
	.align		4
        /*0000*/ 	.word	0x00000000
	.align		4
        /*0004*/ 	.word	0xffffffff
	.align		4
        /*0008*/ 	.word	index@(_ZN7cutlass13device_kernelINS_4gemm6kernel13GemmUniversalIN4cute5tupleIJiiiiEEENS1_10collective13CollectiveMmaINS1_34MainloopSm90TmaGmmaWarpSpecializedILi5ENS5_IJNS4_1CILi2EEENSA_ILi1EEESC_EEENS1_35KernelTmaWarpSpecializedCooperativeEEENS5_IJNSA_ILi256EEENSA_ILi64EEESH_EEENS_10tfloat32_tENS5_IJlSC_lEEESJ_SK_NS4_8TiledMMAINS4_8MMA_AtomIJNS4_4SM904GMMA29MMA_64x64x8_F32TF32TF32_SS_TNILNSO_7ScaleInE1ELSQ_1EEEEEENS4_6LayoutISD_NS5_IJSC_NSA_ILi0EEESU_EEEEENS5_IJNS4_10UnderscoreESX_SX_EEEEENS4_13SM90_TMA_LOADENS4_14ComposedLayoutINS4_7SwizzleILi3ELi4ELi3EEENS4_18smem_ptr_flag_bitsILi32EEENST_INS5_IJNSA_ILi8EEENSA_ILi32EEEEEENS5_IJS17_SC_EEEEEEEvNS4_8identityENS4_23SM90_TMA_LOAD_MULTICASTES1B_vS1C_EENS_8epilogue10collective6detail29Sm90TmaWarpSpecializedAdapterINS1G_15DefaultEpilogueISJ_SK_SK_NS1F_6thread17LinearCombinationISJ_Li1EffLNS1K_9ScaleType4KindE0ELNS_15FloatRoundStyleE2ESJ_EENS1_15EpilogueDefaultEEEEEvvEEEEvNT_6ParamsE)
	.align		4
        /*000c*/ 	.word	index@(__assertfail)
	.align		4
        /*0010*/ 	.word	0x00000000
	.align		4
        /*0014*/ 	.word	0xfffffffe
	.align		4
        /*0018*/ 	.word	0x00000000
	.align		4
        /*001c*/ 	.word	0xfffffffd
	.align		4
        /*0020*/ 	.word	0x00000000
	.align		4
        /*0024*/ 	.word	0xfffffffc


//--------------------- .nv.constant4             --------------------------
	.section	.nv.constant4,"a",@progbits
	.align	8
	.align		8
.nv.constant4:
        /*0000*/ 	.dword	__assertfail
	.align		8
        /*0008*/ 	.dword	__unnamed_1
	.align		8
        /*0010*/ 	.dword	_ZN39_INTERNAL_d446e0ad_4_k_cu_41648681_73924cuda3std3__45__cpo5beginE
	.align		8
        /*0018*/ 	.dword	_ZN39_INTERNAL_d446e0ad_4_k_cu_41648681_73924cuda3std3__45__cpo3endE
	.align		8
        /*0020*/ 	.dword	_ZN39_INTERNAL_d446e0ad_4_k_cu_41648681_73924cuda3std3__45__cpo6cbeginE
	.align		8
        /*0028*/ 	.dword	_ZN39_INTERNAL_d446e0ad_4_k_cu_41648681_73924cuda3std3__45__cpo4cendE
	.align		8
        /*0030*/ 	.dword	_ZN39_INTERNAL_d446e0ad_4_k_cu_41648681_73924cuda3std3__441_GLOBAL__N__d446e0ad_4_k_cu_41648681_73926ignoreE
	.align		8
        /*0038*/ 	.dword	_ZN39_INTERNAL_d446e0ad_4_k_cu_41648681_73924cuda3std3__419piecewise_constructE
	.align		8
        /*0040*/ 	.dword	_ZN39_INTERNAL_d446e0ad_4_k_cu_41648681_73924cuda3std3__48in_placeE
	.align		8
        /*0048*/ 	.dword	_ZN39_INTERNAL_d446e0ad_4_k_cu_41648681_73924cuda3std6ranges3__45__cpo4swapE
	.align		8
        /*0050*/ 	.dword	_ZN39_INTERNAL_d446e0ad_4_k_cu_41648681_73924cuda3std6ranges3__45__cpo9iter_moveE
	.align		8
        /*0058*/ 	.dword	_ZN39_INTERNAL_d446e0ad_4_k_cu_41648681_73924cute7productE
	.align		8
        /*0060*/ 	.dword	_ZN39_INTERNAL_d446e0ad_4_k_cu_41648681_73924cute1_E
	.align		8
        /*0068*/ 	.dword	$str$22
	.align		8
        /*0070*/ 	.dword	$str$23


//--------------------- .text._ZN7cutlass13device_kernelINS_4gemm6kernel13GemmUniversalIN4cute5tupleIJiiiiEEENS1_10collective13CollectiveMmaINS1_34MainloopSm90TmaGmmaWarpSpecializedILi5ENS5_IJNS4_1CILi2EEENSA_ILi1EEESC_EEENS1_35KernelTmaWarpSpecializedCooperativeEEENS5_IJNSA_ILi256EEENSA_ILi64EEESH_EEENS_10tfloat32_tENS5_IJlSC_lEEESJ_SK_NS4_8TiledMMAINS4_8MMA_AtomIJNS4_4SM904GMMA29MMA_64x64x8_F32TF32TF32_SS_TNILNSO_7ScaleInE1ELSQ_1EEEEEENS4_6LayoutISD_NS5_IJSC_NSA_ILi0EEESU_EEEEENS5_IJNS4_10UnderscoreESX_SX_EEEEENS4_13SM90_TMA_LOADENS4_14ComposedLayoutINS4_7SwizzleILi3ELi4ELi3EEENS4_18smem_ptr_flag_bitsILi32EEENST_INS5_IJNSA_ILi8EEENSA_ILi32EEEEEENS5_IJS17_SC_EEEEEEEvNS4_8identityENS4_23SM90_TMA_LOAD_MULTICASTES1B_vS1C_EENS_8epilogue10collective6detail29Sm90TmaWarpSpecializedAdapterINS1G_15DefaultEpilogueISJ_SK_SK_NS1F_6thread17LinearCombinationISJ_Li1EffLNS1K_9ScaleType4KindE0ELNS_15FloatRoundStyleE2ESJ_EENS1_15EpilogueDefaultEEEEEvvEEEEvNT_6ParamsE --------------------------
	.section	.text._ZN7cutlass13device_kernelINS_4gemm6kernel13GemmUniversalIN4cute5tupleIJiiiiEEENS1_10collective13CollectiveMmaINS1_34MainloopSm90TmaGmmaWarpSpecializedILi5ENS5_IJNS4_1CILi2EEENSA_ILi1EEESC_EEENS1_35KernelTmaWarpSpecializedCooperativeEEENS5_IJNSA_ILi256EEENSA_ILi64EEESH_EEENS_10tfloat32_tENS5_IJlSC_lEEESJ_SK_NS4_8TiledMMAINS4_8MMA_AtomIJNS4_4SM904GMMA29MMA_64x64x8_F32TF32TF32_SS_TNILNSO_7ScaleInE1ELSQ_1EEEEEENS4_6LayoutISD_NS5_IJSC_NSA_ILi0EEESU_EEEEENS5_IJNS4_10UnderscoreESX_SX_EEEEENS4_13SM90_TMA_LOADENS4_14ComposedLayoutINS4_7SwizzleILi3ELi4ELi3EEENS4_18smem_ptr_flag_bitsILi32EEENST_INS5_IJNSA_ILi8EEENSA_ILi32EEEEEENS5_IJS17_SC_EEEEEEEvNS4_8identityENS4_23SM90_TMA_LOAD_MULTICASTES1B_vS1C_EENS_8epilogue10collective6detail29Sm90TmaWarpSpecializedAdapterINS1G_15DefaultEpilogueISJ_SK_SK_NS1F_6thread17LinearCombinationISJ_Li1EffLNS1K_9ScaleType4KindE0ELNS_15FloatRoundStyleE2ESJ_EENS1_15EpilogueDefaultEEEEEvvEEEEvNT_6ParamsE,"ax",@progbits
	.align	128
.text._ZN7cutlass13device_kernelINS_4gemm6kernel13GemmUniversalIN4cute5tupleIJiiiiEEENS1_10collective13CollectiveMmaINS1_34MainloopSm90TmaGmmaWarpSpecializedILi5ENS5_IJNS4_1CILi2EEENSA_ILi1EEESC_EEENS1_35KernelTmaWarpSpecializedCooperativeEEENS5_IJNSA_ILi256EEENSA_ILi64EEESH_EEENS_10tfloat32_tENS5_IJlSC_lEEESJ_SK_NS4_8TiledMMAINS4_8MMA_AtomIJNS4_4SM904GMMA29MMA_64x64x8_F32TF32TF32_SS_TNILNSO_7ScaleInE1ELSQ_1EEEEEENS4_6LayoutISD_NS5_IJSC_NSA_ILi0EEESU_EEEEENS5_IJNS4_10UnderscoreESX_SX_EEEEENS4_13SM90_TMA_LOADENS4_14ComposedLayoutINS4_7SwizzleILi3ELi4ELi3EEENS4_18smem_ptr_flag_bitsILi32EEENST_INS5_IJNSA_ILi8EEENSA_ILi32EEEEEENS5_IJS17_SC_EEEEEEEvNS4_8identityENS4_23SM90_TMA_LOAD_MULTICASTES1B_vS1C_EENS_8epilogue10collective6detail29Sm90TmaWarpSpecializedAdapterINS1G_15DefaultEpilogueISJ_SK_SK_NS1F_6thread17LinearCombinationISJ_Li1EffLNS1K_9ScaleType4KindE0ELNS_15FloatRoundStyleE2ESJ_EENS1_15EpilogueDefaultEEEEEvvEEEEvNT_6ParamsE:
        .type           _ZN7cutlass13device_kernelINS_4gemm6kernel13GemmUniversalIN4cute5tupleIJiiiiEEENS1_10collective13CollectiveMmaINS1_34MainloopSm90TmaGmmaWarpSpecializedILi5ENS5_IJNS4_1CILi2EEENSA_ILi1EEESC_EEENS1_35KernelTmaWarpSpecializedCooperativeEEENS5_IJNSA_ILi256EEENSA_ILi64EEESH_EEENS_10tfloat32_tENS5_IJlSC_lEEESJ_SK_NS4_8TiledMMAINS4_8MMA_AtomIJNS4_4SM904GMMA29MMA_64x64x8_F32TF32TF32_SS_TNILNSO_7ScaleInE1ELSQ_1EEEEEENS4_6LayoutISD_NS5_IJSC_NSA_ILi0EEESU_EEEEENS5_IJNS4_10UnderscoreESX_SX_EEEEENS4_13SM90_TMA_LOADENS4_14ComposedLayoutINS4_7SwizzleILi3ELi4ELi3EEENS4_18smem_ptr_flag_bitsILi32EEENST_INS5_IJNSA_ILi8EEENSA_ILi32EEEEEENS5_IJS17_SC_EEEEEEEvNS4_8identityENS4_23SM90_TMA_LOAD_MULTICASTES1B_vS1C_EENS_8epilogue10collective6detail29Sm90TmaWarpSpecializedAdapterINS1G_15DefaultEpilogueISJ_SK_SK_NS1F_6thread17LinearCombinationISJ_Li1EffLNS1K_9ScaleType4KindE0ELNS_15FloatRoundStyleE2ESJ_EENS1_15EpilogueDefaultEEEEEvvEEEEvNT_6ParamsE,@function
        .size           _ZN7cutlass13device_kernelINS_4gemm6kernel13GemmUniversalIN4cute5tupleIJiiiiEEENS1_10collective13CollectiveMmaINS1_34MainloopSm90TmaGmmaWarpSpecializedILi5ENS5_IJNS4_1CILi2EEENSA_ILi1EEESC_EEENS1_35KernelTmaWarpSpecializedCooperativeEEENS5_IJNSA_ILi256EEENSA_ILi64EEESH_EEENS_10tfloat32_tENS5_IJlSC_lEEESJ_SK_NS4_8TiledMMAINS4_8MMA_AtomIJNS4_4SM904GMMA29MMA_64x64x8_F32TF32TF32_SS_TNILNSO_7ScaleInE1ELSQ_1EEEEEENS4_6LayoutISD_NS5_IJSC_NSA_ILi0EEESU_EEEEENS5_IJNS4_10UnderscoreESX_SX_EEEEENS4_13SM90_TMA_LOADENS4_14ComposedLayoutINS4_7SwizzleILi3ELi4ELi3EEENS4_18smem_ptr_flag_bitsILi32EEENST_INS5_IJNSA_ILi8EEENSA_ILi32EEEEEENS5_IJS17_SC_EEEEEEEvNS4_8identityENS4_23SM90_TMA_LOAD_MULTICASTES1B_vS1C_EENS_8epilogue10collective6detail29Sm90TmaWarpSpecializedAdapterINS1G_15DefaultEpilogueISJ_SK_SK_NS1F_6thread17LinearCombinationISJ_Li1EffLNS1K_9ScaleType4KindE0ELNS_15FloatRoundStyleE2ESJ_EENS1_15EpilogueDefaultEEEEEvvEEEEvNT_6ParamsE,(.L_x_197 - _ZN7cutlass13device_kernelINS_4gemm6kernel13GemmUniversalIN4cute5tupleIJiiiiEEENS1_10collective13CollectiveMmaINS1_34MainloopSm90TmaGmmaWarpSpecializedILi5ENS5_IJNS4_1CILi2EEENSA_ILi1EEESC_EEENS1_35KernelTmaWarpSpecializedCooperativeEEENS5_IJNSA_ILi256EEENSA_ILi64EEESH_EEENS_10tfloat32_tENS5_IJlSC_lEEESJ_SK_NS4_8TiledMMAINS4_8MMA_AtomIJNS4_4SM904GMMA29MMA_64x64x8_F32TF32TF32_SS_TNILNSO_7ScaleInE1ELSQ_1EEEEEENS4_6LayoutISD_NS5_IJSC_NSA_ILi0EEESU_EEEEENS5_IJNS4_10UnderscoreESX_SX_EEEEENS4_13SM90_TMA_LOADENS4_14ComposedLayoutINS4_7SwizzleILi3ELi4ELi3EEENS4_18smem_ptr_flag_bitsILi32EEENST_INS5_IJNSA_ILi8EEENSA_ILi32EEEEEENS5_IJS17_SC_EEEEEEEvNS4_8identityENS4_23SM90_TMA_LOAD_MULTICASTES1B_vS1C_EENS_8epilogue10collective6detail29Sm90TmaWarpSpecializedAdapterINS1G_15DefaultEpilogueISJ_SK_SK_NS1F_6thread17LinearCombinationISJ_Li1EffLNS1K_9ScaleType4KindE0ELNS_15FloatRoundStyleE2ESJ_EENS1_15EpilogueDefaultEEEEEvvEEEEvNT_6ParamsE)
        .other          _ZN7cutlass13device_kernelINS_4gemm6kernel13GemmUniversalIN4cute5tupleIJiiiiEEENS1_10collective13CollectiveMmaINS1_34MainloopSm90TmaGmmaWarpSpecializedILi5ENS5_IJNS4_1CILi2EEENSA_ILi1EEESC_EEENS1_35KernelTmaWarpSpecializedCooperativeEEENS5_IJNSA_ILi256EEENSA_ILi64EEESH_EEENS_10tfloat32_tENS5_IJlSC_lEEESJ_SK_NS4_8TiledMMAINS4_8MMA_AtomIJNS4_4SM904GMMA29MMA_64x64x8_F32TF32TF32_SS_TNILNSO_7ScaleInE1ELSQ_1EEEEEENS4_6LayoutISD_NS5_IJSC_NSA_ILi0EEESU_EEEEENS5_IJNS4_10UnderscoreESX_SX_EEEEENS4_13SM90_TMA_LOADENS4_14ComposedLayoutINS4_7SwizzleILi3ELi4ELi3EEENS4_18smem_ptr_flag_bitsILi32EEENST_INS5_IJNSA_ILi8EEENSA_ILi32EEEEEENS5_IJS17_SC_EEEEEEEvNS4_8identityENS4_23SM90_TMA_LOAD_MULTICASTES1B_vS1C_EENS_8epilogue10collective6detail29Sm90TmaWarpSpecializedAdapterINS1G_15DefaultEpilogueISJ_SK_SK_NS1F_6thread17LinearCombinationISJ_Li1EffLNS1K_9ScaleType4KindE0ELNS_15FloatRoundStyleE2ESJ_EENS1_15EpilogueDefaultEEEEEvvEEEEvNT_6ParamsE,@"STO_CUDA_ENTRY STV_DEFAULT"
_ZN7cutlass13device_kernelINS_4gemm6kernel13GemmUniversalIN4cute5tupleIJiiiiEEENS1_10collective13CollectiveMmaINS1_34MainloopSm90TmaGmmaWarpSpecializedILi5ENS5_IJNS4_1CILi2EEENSA_ILi1EEESC_EEENS1_35KernelTmaWarpSpecializedCooperativeEEENS5_IJNSA_ILi256EEENSA_ILi64EEESH_EEENS_10tfloat32_tENS5_IJlSC_lEEESJ_SK_NS4_8TiledMMAINS4_8MMA_AtomIJNS4_4SM904GMMA29MMA_64x64x8_F32TF32TF32_SS_TNILNSO_7ScaleInE1ELSQ_1EEEEEENS4_6LayoutISD_NS5_IJSC_NSA_ILi0EEESU_EEEEENS5_IJNS4_10UnderscoreESX_SX_EEEEENS4_13SM90_TMA_LOADENS4_14ComposedLayoutINS4_7SwizzleILi3ELi4ELi3EEENS4_18smem_ptr_flag_bitsILi32EEENST_INS5_IJNSA_ILi8EEENSA_ILi32EEEEEENS5_IJS17_SC_EEEEEEEvNS4_8identityENS4_23SM90_TMA_LOAD_MULTICASTES1B_vS1C_EENS_8epilogue10collective6detail29Sm90TmaWarpSpecializedAdapterINS1G_15DefaultEpilogueISJ_SK_SK_NS1F_6thread17LinearCombinationISJ_Li1EffLNS1K_9ScaleType4KindE0ELNS_15FloatRoundStyleE2ESJ_EENS1_15EpilogueDefaultEEEEEvvEEEEvNT_6ParamsE:
[----:B------:R-:W0:Y:S01]  /*0000*/  LDC R1, c[0x0][0x28] ;  /* 0x00000a00ff017b82 */ /* 0x000e220000000800 */
[----:B------:R-:W1:Y:S01]  /*0010*/  S2R R98, SR_TID.X ;  /* 0x0000000000627919 */ /* 0x000e620000002100 */
[----:B------:R-:W-:Y:S01]  /*0020*/  ELECT P0, URZ, PT ;  /* 0x00000000003f782f */ /* 0x000fe20003800000 */
[----:B------:R-:W-:Y:S01]  /*0030*/  BSSY B0, `(.L_x_0) ;  /* 0x000000f000007945 */ /* 0x000fe20003800000 */
[--C-:B-1----:R-:W-:Y:S02]  /*0040*/  SHF.R.U32.HI R0, RZ, 0x5, R98.reuse ;  /* 0x00000005ff007819 */ /* 0x102fe40000011662 */
[----:B------:R-:W-:-:S03]  /*0050*/  SHF.R.U32.HI R7, RZ, 0x7, R98 ;  /* 0x00000007ff077819 */ /* 0x000fc60000011662 */
[----:B------:R-:W1:Y:S04]  /*0060*/  SHFL.IDX PT, R3, R0, RZ, 0x1f ;  /* 0x00001fff00037589 */ /* 0x000e6800000e0000 */
[----:B------:R2:W3:Y:S01]  /*0070*/  SHFL.IDX PT, R2, R7, RZ, 0x1f ;  /* 0x00001fff07027589 */ /* 0x0004e200000e0000 */
[----:B-1----:R-:W-:-:S13]  /*0080*/  ISETP.NE.OR P0, PT, R3, RZ, !P0 ;  /* 0x000000ff0300720c */ /* 0x002fda0004705670 */
[----:B0-23--:R-:W-:Y:S05]  /*0090*/  @P0 BRA `(.L_x_1) ;  /* 0x0000000000200947 */ /* 0x00dfea0003800000 */
[----:B------:R-:W-:Y:S02]  /*00a0*/  ULDC.64 UR4, c[0x0][0x198] ;  /* 0x0000660000047ab9 */ /* 0x000fe40000000a00 */
[----:B------:R-:W-:Y:S02]  /*00b0*/  UIADD3 UR6, UP0, UR4, 0xf0, URZ ;  /* 0x000000f004067890 */ /* 0x000fe4000ff1e03f */
[----:B------:R-:W-:Y:S02]  /*00c0*/  UIADD3 UR4, UP1, UR4, 0x1f0, URZ ;  /* 0x000001f004047890 */ /* 0x000fe4000ff3e03f */
[----:B------:R-:W-:Y:S02]  /*00d0*/  UIADD3.X UR7, URZ, UR5, URZ, UP0, !UPT ;  /* 0x000000053f077290 */ /* 0x000fe400087fe43f */
[----:B------:R-:W-:-:S07]  /*00e0*/  UIADD3.X UR5, URZ, UR5, URZ, UP1, !UPT ;  /* 0x000000053f057290 */ /* 0x000fce0008ffe43f */
[----:B------:R0:W-:Y:S02]  /*00f0*/  UTMACCTL.PF [UR6] ;  /* 0x00000000060079b9 */ /* 0x0001e40008040000 */
[----:B------:R0:W-:Y:S02]  /*0100*/  UTMACCTL.PF [UR4] ;  /* 0x00000000040079b9 */ /* 0x0001e40008040000 */
[----:B0-----:R-:W-:Y:S01]  /*0110*/  NOP ;  /* 0x0000000000007918 */ /* 0x001fe20000000000 */
.L_x_1:
[----:B------:R-:W-:Y:S05]  /*0120*/  BSYNC B0 ;  /* 0x0000000000007941 */ /* 0x000fea0003800000 */
.L_x_0:
[----:B------:R-:W0:Y:S02]  /*0130*/  SHFL.IDX PT, R5, R0, RZ, 0x1f ;  /* 0x00001fff00057589 */ /* 0x000e2400000e0000 */
[----:B0-----:R-:W-:-:S13]  /*0140*/  ISETP.NE.AND P0, PT, R5, RZ, PT ;  /* 0x000000ff0500720c */ /* 0x001fda0003f05270 */
[----:B------:R-:W-:Y:S05]  /*0150*/  @P0 BRA `(.L_x_2) ;  /* 0x0000000000600947 */ /* 0x000fea0003800000 */
[----:B------:R-:W0:Y:S01]  /*0160*/  S2UR UR8, SR_CgaCtaId ;  /* 0x00000000000879c3 */ /* 0x000e220000008800 */
[----:B------:R-:W-:Y:S01]  /*0170*/  UMOV UR4, 0x400 ;  /* 0x0000040000047882 */ /* 0x000fe20000000000 */
[----:B------:R-:W-:Y:S01]  /*0180*/  UMOV UR5, 0x1 ;  /* 0x0000000100057882 */ /* 0x000fe20000000000 */
[----:B------:R-:W-:Y:S01]  /*0190*/  UMOV UR6, 0x4 ;  /* 0x0000000400067882 */ /* 0x000fe20000000000 */
[----:B------:R-:W-:Y:S01]  /*01a0*/  ELECT P0, URZ, PT ;  /* 0x00000000003f782f */ /* 0x000fe20003800000 */
[----:B------:R-:W-:-:S04]  /*01b0*/  UIADD3 UR6, -UR6, 0x100000, URZ ;  /* 0x0010000006067890 */ /* 0x000fc8000fffe13f */
[----:B------:R-:W-:Y:S02]  /*01c0*/  USHF.L.U32 UR7, UR6, 0xb, URZ ;  /* 0x0000000b06077899 */ /* 0x000fe4000800063f */
[----:B------:R-:W-:Y:S02]  /*01d0*/  USHF.L.U32 UR6, UR6, 0x1, URZ ;  /* 0x0000000106067899 */ /* 0x000fe4000800063f */
[----:B0-----:R-:W-:Y:S02]  /*01e0*/  ULEA UR8, UR8, UR4, 0x18 ;  /* 0x0000000408087291 */ /* 0x001fe4000f8ec03f */
[----:B------:R-:W-:-:S04]  /*01f0*/  UIADD3 UR4, -UR5, 0x100000, URZ ;  /* 0x0010000005047890 */ /* 0x000fc8000fffe13f */
[----:B------:R-:W-:Y:S02]  /*0200*/  USHF.L.U32 UR5, UR4, 0xb, URZ ;  /* 0x0000000b04057899 */ /* 0x000fe4000800063f */
[----:B------:R-:W-:Y:S01]  /*0210*/  USHF.L.U32 UR4, UR4, 0x1, URZ ;  /* 0x0000000104047899 */ /* 0x000fe2000800063f */
[----:B------:R-:W0:Y:S11]  /*0220*/  FENCE.VIEW.ASYNC.S ;  /* 0x00000000000073c6 */ /* 0x000e360000000000 */
[----:B0-----:R0:W1:Y:S01]  /*0230*/  SYNCS.EXCH.64 URZ, [UR8], UR4 ;  /* 0x00000004083f75b2 */ /* 0x0010620008000100 */
[----:B------:R0:W2:Y:S01]  /*0240*/  SYNCS.EXCH.64 URZ, [UR8+0x28], UR6 ;  /* 0x00002806083f75b2 */ /* 0x0000a20008000100 */
[----:B------:R0:W3:Y:S01]  /*0250*/  SYNCS.EXCH.64 URZ, [UR8+0x8], UR4 ;  /* 0x00000804083f75b2 */ /* 0x0000e20008000100 */
[----:B------:R0:W4:Y:S01]  /*0260*/  SYNCS.EXCH.64 URZ, [UR8+0x30], UR6 ;  /* 0x00003006083f75b2 */ /* 0x0001220008000100 */
[----:B------:R0:W0:Y:S01]  /*0270*/  SYNCS.EXCH.64 URZ, [UR8+0x10], UR4 ;  /* 0x00001004083f75b2 */ /* 0x0000220008000100 */
[----:B------:R0:W0:Y:S01]  /*0280*/  SYNCS.EXCH.64 URZ, [UR8+0x38], UR6 ;  /* 0x00003806083f75b2 */ /* 0x0000220008000100 */
[----:B------:R0:W0:Y:S01]  /*0290*/  SYNCS.EXCH.64 URZ, [UR8+0x18], UR4 ;  /* 0x00001804083f75b2 */ /* 0x0000220008000100 */
[----:B------:R0:W0:Y:S01]  /*02a0*/  SYNCS.EXCH.64 URZ, [UR8+0x40], UR6 ;  /* 0x00004006083f75b2 */ /* 0x0000220008000100 */
[----:B------:R0:W0:Y:S01]  /*02b0*/  SYNCS.EXCH.64 URZ, [UR8+0x20], UR4 ;  /* 0x00002004083f75b2 */ /* 0x0000220008000100 */
[----:B------:R0:W0:Y:S01]  /*02c0*/  SYNCS.EXCH.64 URZ, [UR8+0x48], UR6 ;  /* 0x00004806083f75b2 */ /* 0x0000220008000100 */
[----:B------:R-:W-:Y:S01]  /*02d0*/  NOP ;  /* 0x0000000000007918 */ /* 0x000fe20000000000 */
.L_x_2:
[----:B------:R-:W-:Y:S01]  /*02e0*/  SHF.R.S32.HI R9, RZ, 0x1f, R98 ;  /* 0x0000001fff097819 */ /* 0x000fe20000011462 */
[----:B------:R-:W5:Y:S01]  /*02f0*/  SHFL.IDX PT, R0, R0, RZ, 0x1f ;  /* 0x00001fff00007589 */ /* 0x000f6200000e0000 */
[----:B0-----:R-:W0:Y:S01]  /*0300*/  S2UR UR8, SR_CTAID.X ;  /* 0x00000000000879c3 */ /* 0x001e220000002500 */
[----:B------:R-:W-:Y:S02]  /*0310*/  ELECT P0, URZ, PT ;  /* 0x00000000003f782f */ /* 0x000fe40003800000 */
[----:B------:R-:W-:Y:S01]  /*0320*/  LEA.HI R9, R9, R98, RZ, 0x7 ;  /* 0x0000006209097211 */ /* 0x000fe200078f38ff */
[----:B------:R-:W1:Y:S01]  /*0330*/  S2R R4, SR_CTAID.Y ;  /* 0x0000000000047919 */ /* 0x000e620000002600 */
[----:B------:R-:W-:Y:S01]  /*0340*/  SHF.R.S32.HI R6, RZ, 0x1f, R5 ;  /* 0x0000001fff067819 */ /* 0x000fe20000011405 */
[----:B------:R-:W-:Y:S01]  /*0350*/  ULDC UR4, c[0x0][0x150] ;  /* 0x0000540000047ab9 */ /* 0x000fe20000000800 */
[----:B------:R-:W-:Y:S01]  /*0360*/  LOP3.LUT R9, R9, 0xffffff80, RZ, 0xc0, !PT ;  /* 0xffffff8009097812 */ /* 0x000fe200078ec0ff */
[----:B------:R-:W-:Y:S01]  /*0370*/  NOP ;  /* 0x0000000000007918 */ /* 0x000fe20000000000 */
[----:B------:R-:W-:Y:S01]  /*0380*/  LEA.HI R6, R6, R5, RZ, 0x2 ;  /* 0x0000000506067211 */ /* 0x000fe200078f10ff */
[----:B------:R-:W2:Y:S01]  /*0390*/  LDC R11, c[0x0][0x144] ;  /* 0x00005100ff0b7b82 */ /* 0x000ea20000000800 */
[----:B------:R-:W-:Y:S01]  /*03a0*/  NOP ;  /* 0x0000000000007918 */ /* 0x000fe20000000000 */
[----:B------:R-:W-:Y:S01]  /*03b0*/  IMAD.IADD R8, R98, 0x1, -R9 ;  /* 0x0000000162087824 */ /* 0x000fe200078e0a09 */
[----:B------:R-:W-:Y:S01]  /*03c0*/  LOP3.LUT R6, R6, 0x3ffffffc, RZ, 0xc0, !PT ;  /* 0x3ffffffc06067812 */ /* 0x000fe200078ec0ff */
[----:B------:R-:W-:Y:S01]  /*03d0*/  IMAD.MOV.U32 R22, RZ, RZ, 0x1 ;  /* 0x00000001ff167424 */ /* 0x000fe200078e00ff */
[----:B------:R-:W-:-:S02]  /*03e0*/  ISETP.NE.AND P3, PT, R2, RZ, PT ;  /* 0x000000ff0200720c */ /* 0x000fc40003f65270 */
[----:B------:R-:W-:Y:S01]  /*03f0*/  SHF.R.S32.HI R9, RZ, 0x1f, R8 ;  /* 0x0000001fff097819 */ /* 0x000fe20000011408 */
[----:B------:R-:W-:Y:S01]  /*0400*/  IMAD.IADD R6, R5, 0x1, -R6 ;  /* 0x0000000105067824 */ /* 0x000fe200078e0a06 */
[----:B------:R-:W3:Y:S02]  /*0410*/  LDC R13, c[0x0][0x140] ;  /* 0x00005000ff0d7b82 */ /* 0x000ee40000000800 */
[----:B------:R-:W-:Y:S02]  /*0420*/  LEA.HI R9, R9, R8, RZ, 0x3 ;  /* 0x0000000809097211 */ /* 0x000fe400078f18ff */
[----:B-----5:R-:W-:Y:S02]  /*0430*/  ISETP.NE.OR P0, PT, R0, RZ, !P0 ;  /* 0x000000ff0000720c */ /* 0x020fe40004705670 */
[----:B------:R-:W-:Y:S02]  /*0440*/  SHF.R.S32.HI R0, RZ, 0x3, R9 ;  /* 0x00000003ff007819 */ /* 0x000fe40000011409 */
[----:B0-----:R-:W-:-:S02]  /*0450*/  I2FP.F32.U32 R10, UR8 ;  /* 0x00000008000a7c45 */ /* 0x001fc40008201000 */
[----:B------:R-:W-:-:S03]  /*0460*/  SHF.R.S32.HI R9, RZ, 0x1f, R9 ;  /* 0x0000001fff097819 */ /* 0x000fc60000011409 */
[----:B------:R-:W-:Y:S01]  /*0470*/  FMUL R10, R10, UR4 ;  /* 0x000000040a0a7c20 */ /* 0x000fe20008400000 */
[----:B------:R-:W-:Y:S01]  /*0480*/  LEA.HI R9, R9, R0, RZ, 0x2 ;  /* 0x0000000009097211 */ /* 0x000fe200078f10ff */
[----:B------:R-:W-:Y:S01]  /*0490*/  ULDC UR4, c[0x0][0x154] ;  /* 0x0000550000047ab9 */ /* 0x000fe20000000800 */
[----:B-1----:R-:W-:Y:S01]  /*04a0*/  I2FP.F32.U32 R12, R4 ;  /* 0x00000004000c7245 */ /* 0x002fe20000201000 */
[----:B------:R-:W-:Y:S01]  /*04b0*/  VOTEU.ALL UP0, P0 ;  /* 0x00000000003f7886 */ /* 0x000fe20000000000 */
[----:B------:R-:W-:Y:S01]  /*04c0*/  LOP3.LUT R9, R9, 0xfffffffc, RZ, 0xc0, !PT ;  /* 0xfffffffc09097812 */ /* 0x000fe200078ec0ff */
[----:B------:R-:W0:Y:S01]  /*04d0*/  F2I.U32.TRUNC.NTZ R10, R10 ;  /* 0x0000000a000a7305 */ /* 0x000e22000020f000 */
[----:B------:R-:W-:Y:S01]  /*04e0*/  VOTEU.ALL UP1, P0 ;  /* 0x00000000003f7886 */ /* 0x000fe20000020000 */
[----:B------:R-:W-:Y:S01]  /*04f0*/  FMUL R12, R12, UR4 ;  /* 0x000000040c0c7c20 */ /* 0x000fe20008400000 */
[----:B------:R-:W1:Y:S01]  /*0500*/  @!UP0 S2UR UR7, SR_CgaCtaId ;  /* 0x00000000000789c3 */ /* 0x000e620000008800 */
[----:B------:R-:W-:Y:S01]  /*0510*/  IMAD.IADD R9, R0, 0x1, -R9 ;  /* 0x0000000100097824 */ /* 0x000fe200078e0a09 */
[----:B------:R-:W-:Y:S01]  /*0520*/  SHF.R.S32.HI R0, RZ, 0x1f, R3 ;  /* 0x0000001fff007819 */ /* 0x000fe20000011403 */
[----:B------:R-:W-:Y:S01]  /*0530*/  UMOV UR4, 0x20 ;  /* 0x0000002000047882 */ /* 0x000fe20000000000 */
[----:B------:R-:W-:Y:S01]  /*0540*/  @!UP0 UMOV UR6, 0x400 ;  /* 0x0000040000068882 */ /* 0x000fe20000000000 */
[----:B------:R-:W-:Y:S01]  /*0550*/  IMAD R19, R6, 0x4, R9 ;  /* 0x0000000406137824 */ /* 0x000fe200078e0209 */
[----:B------:R-:W5:Y:S01]  /*0560*/  F2I.U32.TRUNC.NTZ R12, R12 ;  /* 0x0000000c000c7305 */ /* 0x000f62000020f000 */
[----:B------:R-:W-:Y:S01]  /*0570*/  LEA.HI R0, R0, R3, RZ, 0x2 ;  /* 0x0000000300007211 */ /* 0x000fe200078f10ff */
[----:B------:R-:W4:Y:S01]  /*0580*/  LDC R9, c[0x0][0x148] ;  /* 0x00005200ff097b82 */ /* 0x000f220000000800 */
[----:B------:R-:W-:-:S04]  /*0590*/  @!UP0 UIADD3 UR4, -UR4, 0x100000, URZ ;  /* 0x0010000004048890 */ /* 0x000fc8000fffe13f */
[----:B------:R-:W-:Y:S02]  /*05a0*/  @!UP0 USHF.L.U32 UR5, UR4, 0xb, URZ ;  /* 0x0000000b04058899 */ /* 0x000fe4000800063f */
[----:B------:R-:W-:Y:S01]  /*05b0*/  @!UP0 USHF.L.U32 UR4, UR4, 0x1, URZ ;  /* 0x0000000104048899 */ /* 0x000fe2000800063f */
[----:B------:R-:W-:Y:S01]  /*05c0*/  LEA.HI R6, R19, R19, RZ, 0x1 ;  /* 0x0000001313067211 */ /* 0x000fe200078f08ff */
[----:B0-----:R-:W-:Y:S01]  /*05d0*/  IMAD.MOV R14, RZ, RZ, -R10 ;  /* 0x000000ffff0e7224 */ /* 0x001fe200078e0a0a */
[----:B------:R-:W-:Y:S02]  /*05e0*/  LOP3.LUT R0, R0, 0xfffffffc, RZ, 0xc0, !PT ;  /* 0xfffffffc00007812 */ /* 0x000fe400078ec0ff */
[----:B------:R-:W-:Y:S01]  /*05f0*/  LOP3.LUT R10, R6, 0xfffffffe, RZ, 0xc0, !PT ;  /* 0xfffffffe060a7812 */ /* 0x000fe200078ec0ff */
[----:B--2---:R-:W-:Y:S01]  /*0600*/  IMAD R6, R11, R14, UR8 ;  /* 0x000000080b067e24 */ /* 0x004fe2000f8e020e */
[----:B---3--:R-:W-:Y:S01]  /*0610*/  ISETP.EQ.U32.AND P2, PT, R13, 0x1, PT ;  /* 0x000000010d00780c */ /* 0x008fe20003f42070 */
[----:B------:R-:W-:-:S02]  /*0620*/  IMAD.IADD R3, R3, 0x1, -R0 ;  /* 0x0000000103037824 */ /* 0x000fc400078e0a00 */
[C---:B------:R-:W-:Y:S02]  /*0630*/  IMAD.IADD R11, R19.reuse, 0x1, -R10 ;  /* 0x00000001130b7824 */ /* 0x040fe400078e0a0a */
[----:B------:R-:W-:Y:S01]  /*0640*/  IMAD.SHL.U32 R10, R19, 0x4, RZ ;  /* 0x00000004130a7824 */ /* 0x000fe200078e00ff */
[----:B------:R-:W-:Y:S01]  /*0650*/  ISETP.NE.AND P1, PT, R3, 0x3, PT ;  /* 0x000000030300780c */ /* 0x000fe20003f25270 */
[----:B-----5:R-:W-:Y:S01]  /*0660*/  IMAD.MOV R24, RZ, RZ, -R12 ;  /* 0x000000ffff187224 */ /* 0x020fe200078e0a0c */
[----:B------:R-:W-:Y:S01]  /*0670*/  ISETP.NE.AND P4, PT, R11, R6, PT ;  /* 0x000000060b00720c */ /* 0x000fe20003f85270 */
[----:B-1----:R-:W-:Y:S01]  /*0680*/  @!UP0 ULEA UR6, UR7, UR6, 0x18 ;  /* 0x0000000607068291 */ /* 0x002fe2000f8ec03f */
[----:B------:R-:W-:Y:S01]  /*0690*/  LOP3.LUT R19, R19, 0xc, R10, 0x78, !PT ;  /* 0x0000000c13137812 */ /* 0x000fe200078e780a */
[----:B------:R-:W-:Y:S01]  /*06a0*/  VOTEU.ALL UP0, P0 ;  /* 0x00000000003f7886 */ /* 0x000fe20000000000 */
[----:B------:R-:W-:Y:S01]  /*06b0*/  LOP3.LUT P0, RZ, R8, 0x7, RZ, 0xc0, !PT ;  /* 0x0000000708ff7812 */ /* 0x000fe2000780c0ff */
[----:B------:R-:W-:Y:S01]  /*06c0*/  VIADD R8, R2, 0xffffffff ;  /* 0xffffffff02087836 */ /* 0x000fe20000000000 */
[----:B------:R-:W-:Y:S01]  /*06d0*/  ISETP.EQ.OR P1, PT, R3, RZ, !P1 ;  /* 0x000000ff0300720c */ /* 0x000fe20004f22670 */
[----:B----4-:R-:W-:Y:S01]  /*06e0*/  IMAD R11, R9, R24, R4 ;  /* 0x00000018090b7224 */ /* 0x010fe200078e0204 */
[----:B------:R-:W-:-:S02]  /*06f0*/  ISETP.LT.U32.AND P0, PT, R19, 0x2, !P0 ;  /* 0x000000021300780c */ /* 0x000fc40004701070 */
[----:B------:R-:W-:Y:S02]  /*0700*/  ISETP.EQ.AND P1, PT, R2, RZ, P1 ;  /* 0x000000ff0200720c */ /* 0x000fe40000f22270 */
[----:B------:R-:W-:Y:S01]  /*0710*/  ISETP.GE.U32.AND P6, PT, R8, 0x2, PT ;  /* 0x000000020800780c */ /* 0x000fe20003fc6070 */
[----:B------:R-:W0:Y:S02]  /*0720*/  FENCE.VIEW.ASYNC.S ;  /* 0x00000000000073c6 */ /* 0x000e240000000000 */
[----:B0-----:R0:W1:Y:S01]  /*0730*/  @!UP0 SYNCS.EXCH.64 URZ, [UR6+0x60], UR4 ;  /* 0x00006004063f85b2 */ /* 0x0010620008000100 */
[----:B------:R-:W-:Y:S02]  /*0740*/  @P4 LEA.HI R0, R19, R19, RZ, 0x1 ;  /* 0x0000001313004211 */ /* 0x000fe400078f08ff */
[----:B------:R-:W-:Y:S02]  /*0750*/  SEL R18, RZ, 0x1, !P1 ;  /* 0x00000001ff127807 */ /* 0x000fe40004800000 */
[----:B------:R-:W-:-:S02]  /*0760*/  @P4 SHF.R.S32.HI R0, RZ, 0x1, R0 ;  /* 0x00000001ff004819 */ /* 0x000fc40000011400 */
[----:B------:R-:W-:Y:S02]  /*0770*/  SEL R18, R18, 0x2, P6 ;  /* 0x0000000212127807 */ /* 0x000fe40003000000 */
[----:B------:R-:W-:Y:S02]  /*0780*/  @P4 ISETP.NE.AND P5, PT, R0, R11, PT ;  /* 0x0000000b0000420c */ /* 0x000fe40003fa5270 */
[----:B------:R-:W-:Y:S02]  /*0790*/  SEL R11, RZ, 0x1, !P0 ;  /* 0x00000001ff0b7807 */ /* 0x000fe40004000000 */
[----:B------:R-:W-:Y:S02]  /*07a0*/  @P4 SEL R22, RZ, 0x1, P5 ;  /* 0x00000001ff164807 */ /* 0x000fe40002800000 */
[----:B------:R-:W-:Y:S01]  /*07b0*/  LOP3.LUT R0, R98, 0x7f, RZ, 0xc0, !PT ;  /* 0x0000007f62007812 */ /* 0x000fe200078ec0ff */
[----:B------:R0:W2:Y:S01]  /*07c0*/  @!UP1 SYNCS.EXCH.64 URZ, [UR6+0x68], UR4 ;  /* 0x00006804063f95b2 */ /* 0x0000a20008000100 */
[----:B------:R-:W-:Y:S01]  /*07d0*/  LOP3.LUT R22, R22, R11, RZ, 0xc0, !PT ;  /* 0x0000000b16167212 */ /* 0x000fe200078ec0ff */
[----:B------:R-:W-:Y:S01]  /*07e0*/  NOP ;  /* 0x0000000000007918 */ /* 0x000fe20000000000 */
[----:B------:R-:W-:Y:S05]  /*07f0*/  @!P2 BRA `(.L_x_3) ;  /* 0x000000000008a947 */ /* 0x000fea0003800000 */
[----:B-12---:R-:W-:Y:S01]  /*0800*/  UCGABAR_ARV ;  /* 0x00000000000079c7 */ /* 0x006fe20008000000 */
[----:B------:R-:W-:Y:S05]  /*0810*/  BRA `(.L_x_4) ;  /* 0x0000000000047947 */ /* 0x000fea0003800000 */
.L_x_3:
[----:B-12---:R-:W-:Y:S01]  /*0820*/  NOP ;  /* 0x0000000000007918 */ /* 0x006fe20000000000 */
.L_x_4:
[----:B------:R-:W1:Y:S01]  /*0830*/  LDC R2, c[0x0][0x65c] ;  /* 0x00019700ff027b82 */ /* 0x000e620000000800 */
[----:B------:R-:W-:Y:S01]  /*0840*/  LOP3.LUT R5, R5, 0xfffff7ff, RZ, 0xc0, !PT ;  /* 0xfffff7ff05057812 */ /* 0x000fe200078ec0ff */
[----:B------:R-:W-:Y:S02]  /*0850*/  IMAD.U32 R10, RZ, RZ, UR8 ;  /* 0x00000008ff0a7e24 */ /* 0x000fe4000f8e00ff */
[----:B------:R-:W-:Y:S01]  /*0860*/  IMAD.MOV.U32 R11, RZ, RZ, RZ ;  /* 0x000000ffff0b7224 */ /* 0x000fe200078e00ff */
[----:B-1----:R-:W-:-:S13]  /*0870*/  ISETP.NE.AND P1, PT, R2, 0x1, PT ;  /* 0x000000010200780c */ /* 0x002fda0003f25270 */
[----:B------:R-:W1:Y:S01]  /*0880*/  @P1 LDC R17, c[0x0][0x10] ;  /* 0x00000400ff111b82 */ /* 0x000e620000000800 */
[----:B------:R-:W-:Y:S01]  /*0890*/  @P1 LOP3.LUT R5, R5, 0x800, RZ, 0xfc, !PT ;  /* 0x0000080005051812 */ /* 0x000fe200078efcff */
[----:B------:R-:W-:Y:S02]  /*08a0*/  @P1 IMAD.MOV.U32 R5, RZ, RZ, RZ ;  /* 0x000000ffff051224 */ /* 0x000fe400078e00ff */
[----:B------:R-:W-:-:S04]  /*08b0*/  @P1 IMAD.MOV.U32 R15, RZ, RZ, RZ ;  /* 0x000000ffff0f1224 */ /* 0x000fc800078e00ff */
[----:B------:R-:W2:Y:S01]  /*08c0*/  @!P1 LDC R13, c[0x0][0xc] ;  /* 0x00000300ff0d9b82 */ /* 0x000ea20000000800 */
[----:B0-----:R-:W-:Y:S01]  /*08d0*/  ULDC UR4, c[0x0][0xc] ;  /* 0x0000030000047ab9 */ /* 0x001fe20000000800 */
[----:B------:R-:W-:Y:S01]  /*08e0*/  ULDC UR5, c[0x0][0x10] ;  /* 0x0000040000057ab9 */ /* 0x000fe20000000800 */
[----:B------:R-:W-:Y:S01]  /*08f0*/  ULDC UR6, c[0x0][0x14] ;  /* 0x0000050000067ab9 */ /* 0x000fe20000000800 */
[----:B------:R-:W-:-:S04]  /*0900*/  UIMAD.WIDE.U32 UR4, UR4, UR5, URZ ;  /* 0x00000005040472a5 */ /* 0x000fc8000f8e003f */
[----:B------:R-:W-:Y:S02]  /*0910*/  UIMAD.WIDE.U32 UR38, UR4, UR6, URZ ;  /* 0x00000006042672a5 */ /* 0x000fe4000f8e003f */
[----:B------:R-:W-:-:S04]  /*0920*/  UIMAD UR41, UR5, UR6, URZ ;  /* 0x00000006052972a4 */ /* 0x000fc8000f8e023f */
[----:B------:R-:W-:Y:S01]  /*0930*/  UIADD3 UR41, UR39, UR41, URZ ;  /* 0x0000002927297290 */ /* 0x000fe2000fffe03f */
[----:B-1----:R-:W-:-:S04]  /*0940*/  @P1 IMAD.WIDE.U32 R16, R17, UR8, R4 ;  /* 0x0000000811101c25 */ /* 0x002fc8000f8e0004 */
[----:B------:R-:W-:Y:S02]  /*0950*/  @P1 IMAD.IADD R17, R17, 0x1, R15 ;  /* 0x0000000111111824 */ /* 0x000fe400078e020f */
[----:B--2---:R-:W-:-:S04]  /*0960*/  @!P1 IMAD.WIDE.U32 R10, R4, R13, R10 ;  /* 0x0000000d040a9225 */ /* 0x004fc800078e000a */
[----:B------:R-:W-:Y:S02]  /*0970*/  @!P1 IMAD.MOV.U32 R16, RZ, RZ, R10 ;  /* 0x000000ffff109224 */ /* 0x000fe400078e000a */
[----:B------:R-:W-:Y:S01]  /*0980*/  @!P1 IMAD.MOV.U32 R17, RZ, RZ, R11 ;  /* 0x000000ffff119224 */ /* 0x000fe200078e000b */
[----:B------:R-:W-:Y:S06]  /*0990*/  @!P2 BRA `(.L_x_5) ;  /* 0x00000000000ca947 */ /* 0x000fec0003800000 */
[----:B------:R-:W-:Y:S01]  /*09a0*/  UCGABAR_WAIT ;  /* 0x0000000000007dc7 */ /* 0x000fe20008000000 */
[----:B------:R-:W-:Y:S01]  /*09b0*/  CCTL.IVALL ;  /* 0x00000000ff00798f */ /* 0x000fe20002000000 */
[----:B------:R-:W-:Y:S05]  /*09c0*/  BRA `(.L_x_6) ;  /* 0x0000000000047947 */ /* 0x000fea0003800000 */
.L_x_5:
[----:B------:R-:W-:Y:S06]  /*09d0*/  BAR.SYNC.DEFER_BLOCKING 0x0 ;  /* 0x0000000000007b1d */ /* 0x000fec0000010000 */
.L_x_6:
[----:B------:R-:W-:Y:S05]  /*09e0*/  @!P3 BRA `(.L_x_7) ;  /* 0x000000700020b947 */ /* 0x000fea0003800000 */
[----:B------:R-:W-:-:S13]  /*09f0*/  ISETP.GT.U32.AND P0, PT, R8, 0x1, PT ;  /* 0x000000010800780c */ /* 0x000fda0003f04070 */
[----:B------:R-:W-:Y:S05]  /*0a00*/  @P0 EXIT ;  /* 0x000000000000094d */ /* 0x000fea0003800000 */
[----:B------:R-:W-:Y:S01]  /*0a10*/  ULDC.64 UR4, c[0x0][0x650] ;  /* 0x0001940000047ab9 */ /* 0x000fe20000000a00 */
[----:B------:R-:W-:Y:S01]  /*0a20*/  PRMT R3, RZ, 0x7610, R3 ;  /* 0x00007610ff037816 */ /* 0x000fe20000000003 */
[----:B------:R-:W-:Y:S01]  /*0a30*/  IMAD.MOV.U32 R113, RZ, RZ, -0x1 ;  /* 0xffffffffff717424 */ /* 0x000fe200078e00ff */
[----:B------:R-:W-:Y:S01]  /*0a40*/  ISETP.GE.U32.AND P0, PT, R16, UR4, PT ;  /* 0x0000000410007c0c */ /* 0x000fe2000bf06070 */
[----:B------:R-:W-:Y:S02]  /*0a50*/  IMAD.MOV.U32 R103, RZ, RZ, -0x1 ;  /* 0xffffffffff677424 */ /* 0x000fe400078e00ff */
[----:B------:R-:W-:Y:S01]  /*0a60*/  IMAD.MOV.U32 R23, RZ, RZ, -0x1 ;  /* 0xffffffffff177424 */ /* 0x000fe200078e00ff */
[----:B------:R-:W-:-:S13]  /*0a70*/  ISETP.GE.U32.AND.EX P0, PT, R17, UR5, PT, P0 ;  /* 0x0000000511007c0c */ /* 0x000fda000bf06100 */
[----:B------:R-:W-:Y:S05]  /*0a80*/  @P0 BRA `(.L_x_8) ;  /* 0x00000004002c0947 */ /* 0x000fea0003800000 */
[----:B------:R-:W0:Y:S01]  /*0a90*/  LDC.64 R26, c[0x0][0x628] ;  /* 0x00018a00ff1a7b82 */ /* 0x000e220000000a00 */
[----:B------:R-:W-:Y:S02]  /*0aa0*/  IMAD.MOV.U32 R10, RZ, RZ, R16 ;  /* 0x000000ffff0a7224 */ /* 0x000fe400078e0010 */
[----:B------:R-:W-:-:S05]  /*0ab0*/  IMAD.MOV.U32 R11, RZ, RZ, R17 ;  /* 0x000000ffff0b7224 */ /* 0x000fca00078e0011 */
[----:B------:R-:W1:Y:S08]  /*0ac0*/  LDC R8, c[0x0][0x630] ;  /* 0x00018c00ff087b82 */ /* 0x000e700000000800 */
[----:B------:R-:W2:Y:S01]  /*0ad0*/  LDC.64 R28, c[0x0][0x620] ;  /* 0x00018800ff1c7b82 */ /* 0x000ea20000000a00 */
[----:B0-----:R-:W-:-:S04]  /*0ae0*/  ISETP.NE.U32.AND P0, PT, R26, RZ, PT ;  /* 0x000000ff1a00720c */ /* 0x001fc80003f05070 */
[----:B------:R-:W-:-:S13]  /*0af0*/  ISETP.NE.AND.EX P0, PT, R27, RZ, PT, P0 ;  /* 0x000000ff1b00720c */ /* 0x000fda0003f05300 */
[----:B-12---:R-:W-:Y:S05]  /*0b00*/  @!P0 BRA `(.L_x_9) ;  /* 0x0000000000288947 */ /* 0x006fea0003800000 */
[----:B------:R-:W0:Y:S02]  /*0b10*/  LDC R3, c[0x0][0x634] ;  /* 0x00018d00ff037b82 */ /* 0x000e240000000800 */
[----:B0-----:R-:W-:-:S05]  /*0b20*/  IADD3 R3, P0, R16, R3, RZ ;  /* 0x0000000310037210 */ /* 0x001fca0007f1e0ff */
[----:B------:R-:W-:-:S04]  /*0b30*/  IMAD.X R21, RZ, RZ, R17, P0 ;  /* 0x000000ffff157224 */ /* 0x000fc800000e0611 */
[----:B------:R-:W-:-:S04]  /*0b40*/  IMAD.WIDE.U32 R10, R21, R26, RZ ;  /* 0x0000001a150a7225 */ /* 0x000fc800078e00ff */
[----:B------:R-:W-:-:S04]  /*0b50*/  IMAD.WIDE.U32 R12, P0, R3, R27, R10 ;  /* 0x0000001b030c7225 */ /* 0x000fc8000780000a */
[----:B------:R-:W-:-:S04]  /*0b60*/  IMAD.WIDE.U32 R10, R3, R26, RZ ;  /* 0x0000001a030a7225 */ /* 0x000fc800078e00ff */
[----:B------:R-:W-:Y:S01]  /*0b70*/  IMAD.X R15, RZ, RZ, RZ, P0 ;  /* 0x000000ffff0f7224 */ /* 0x000fe200000e06ff */
[----:B------:R-:W-:Y:S01]  /*0b80*/  IADD3 RZ, P0, R11, R12, RZ ;  /* 0x0000000c0bff7210 */ /* 0x000fe20007f1e0ff */
[----:B------:R-:W-:-:S04]  /*0b90*/  IMAD.MOV.U32 R14, RZ, RZ, R13 ;  /* 0x000000ffff0e7224 */ /* 0x000fc800078e000d */
[----:B------:R-:W-:-:S08]  /*0ba0*/  IMAD.WIDE.U32.X R10, R21, R27, R14, P0 ;  /* 0x0000001b150a7225 */ /* 0x000fd000000e040e */
.L_x_9:
[----:B------:R-:W0:Y:S01]  /*0bb0*/  LDC.64 R32, c[0x0][0x640] ;  /* 0x00019000ff207b82 */ /* 0x000e220000000a00 */
[--C-:B------:R-:W-:Y:S01]  /*0bc0*/  SHF.R.U64 R27, R10, R8, R11.reuse ;  /* 0x000000080a1b7219 */ /* 0x100fe2000000120b */
[----:B------:R-:W-:Y:S01]  /*0bd0*/  IMAD R31, R9, R24, R4 ;  /* 0x00000018091f7224 */ /* 0x000fe200078e0204 */
[----:B------:R-:W-:Y:S01]  /*0be0*/  SHF.R.U32.HI R3, RZ, R8, R11 ;  /* 0x00000008ff037219 */ /* 0x000fe2000001160b */
[----:B------:R-:W-:Y:S01]  /*0bf0*/  IMAD.MOV.U32 R23, RZ, RZ, 0x1 ;  /* 0x00000001ff177424 */ /* 0x000fe200078e00ff */
[----:B------:R-:W-:-:S03]  /*0c00*/  IADD3 R5, P0, RZ, -R27, RZ ;  /* 0x8000001bff057210 */ /* 0x000fc60007f1e0ff */
[----:B------:R-:W1:Y:S02]  /*0c10*/  LDC R12, c[0x0][0x618] ;  /* 0x00018600ff0c7b82 */ /* 0x000e640000000800 */
[----:B------:R-:W-:Y:S02]  /*0c20*/  IMAD.X R3, RZ, RZ, ~R3, P0 ;  /* 0x000000ffff037224 */ /* 0x000fe400000e0e03 */
[----:B------:R-:W-:-:S04]  /*0c30*/  IMAD.WIDE.U32 R10, R5, R28, R16 ;  /* 0x0000001c050a7225 */ /* 0x000fc800078e0010 */
[----:B------:R-:W2:Y:S01]  /*0c40*/  LDC R20, c[0x0][0x608] ;  /* 0x00018200ff147b82 */ /* 0x000ea20000000800 */
[----:B------:R-:W-:Y:S02]  /*0c50*/  IMAD R8, R3, R28, RZ ;  /* 0x0000001c03087224 */ /* 0x000fe400078e02ff */
[----:B------:R-:W-:Y:S02]  /*0c60*/  IMAD.MOV.U32 R3, RZ, RZ, -0x1 ;  /* 0xffffffffff037424 */ /* 0x000fe400078e00ff */
[----:B------:R-:W-:-:S03]  /*0c70*/  IMAD R5, R5, R29, R8 ;  /* 0x0000001d05057224 */ /* 0x000fc600078e0208 */
[----:B------:R-:W3:Y:S01]  /*0c80*/  LDC R30, c[0x0][0x658] ;  /* 0x00019600ff1e7b82 */ /* 0x000ee20000000800 */
[----:B------:R-:W-:Y:S01]  /*0c90*/  IMAD.IADD R5, R11, 0x1, R5 ;  /* 0x000000010b057824 */ /* 0x000fe200078e0205 */
[----:B0-----:R-:W-:-:S04]  /*0ca0*/  ISETP.NE.U32.AND P0, PT, R32, RZ, PT ;  /* 0x000000ff2000720c */ /* 0x001fc80003f05070 */
[----:B------:R-:W-:Y:S02]  /*0cb0*/  ISETP.NE.AND.EX P0, PT, R33, RZ, PT, P0 ;  /* 0x000000ff2100720c */ /* 0x000fe40003f05300 */
[----:B------:R-:W0:Y:S01]  /*0cc0*/  LDC R26, c[0x0][0x600] ;  /* 0x00018000ff1a7b82 */ /* 0x000e220000000800 */
[-CC-:B-1----:R-:W-:Y:S02]  /*0cd0*/  SHF.R.U64 R14, R10, R12.reuse, R5.reuse ;  /* 0x0000000c0a0e7219 */ /* 0x182fe40000001205 */
[----:B------:R-:W-:-:S05]  /*0ce0*/  SHF.R.U32.HI R5, RZ, R12, R5 ;  /* 0x0000000cff057219 */ /* 0x000fca0000011605 */
[----:B------:R-:W1:Y:S01]  /*0cf0*/  LDC R15, c[0x0][0x648] ;  /* 0x00019200ff0f7b82 */ /* 0x000e620000000800 */
[-CC-:B--2---:R-:W-:Y:S02]  /*0d00*/  SHF.R.U64 R29, R14, R20.reuse, R5.reuse ;  /* 0x000000140e1d7219 */ /* 0x184fe40000001205 */
[----:B------:R-:W-:-:S05]  /*0d10*/  SHF.R.U32.HI R5, RZ, R20, R5 ;  /* 0x00000014ff057219 */ /* 0x000fca0000011605 */
[----:B------:R-:W2:Y:S01]  /*0d20*/  LDC R21, c[0x0][0x638] ;  /* 0x00018e00ff157b82 */ /* 0x000ea20000000800 */
[-CC-:B---3--:R-:W-:Y:S02]  /*0d30*/  SHF.R.U64 R20, R29, R30.reuse, R5.reuse ;  /* 0x0000001e1d147219 */ /* 0x188fe40000001205 */
[-C--:B------:R-:W-:Y:S02]  /*0d40*/  SHF.L.U32 R3, R3, R30.reuse, RZ ;  /* 0x0000001e03037219 */ /* 0x080fe400000006ff */
[----:B------:R-:W-:Y:S01]  /*0d50*/  SHF.R.U32.HI R5, RZ, R30, R5 ;  /* 0x0000001eff057219 */ /* 0x000fe20000011605 */
[----:B------:R-:W-:Y:S01]  /*0d60*/  IMAD.MOV.U32 R4, RZ, RZ, R20 ;  /* 0x000000ffff047224 */ /* 0x000fe200078e0014 */
[----:B------:R-:W-:Y:S01]  /*0d70*/  LOP3.LUT R12, RZ, R3, RZ, 0x33, !PT ;  /* 0x00000003ff0c7212 */ /* 0x000fe200078e33ff */
[----:B------:R-:W3:Y:S01]  /*0d80*/  LDC R25, c[0x0][0x610] ;  /* 0x00018400ff197b82 */ /* 0x000ee20000000800 */
[----:B------:R-:W-:Y:S05]  /*0d90*/  @!P0 BRA `(.L_x_10) ;  /* 0x0000000000288947 */ /* 0x000fea0003800000 */
[----:B------:R-:W4:Y:S02]  /*0da0*/  LDC R3, c[0x0][0x64c] ;  /* 0x00019300ff037b82 */ /* 0x000f240000000800 */
[----:B----4-:R-:W-:-:S05]  /*0db0*/  IADD3 R3, P0, R20, R3, RZ ;  /* 0x0000000314037210 */ /* 0x010fca0007f1e0ff */
        /* <DEDUP_REMOVED lines=8> */
.L_x_10:
[----:B-1----:R-:W-:Y:S01]  /*0e40*/  SHF.R.U64 R4, R4, R15, R5 ;  /* 0x0000000f04047219 */ /* 0x002fe20000001205 */
[----:B0-----:R-:W-:Y:S01]  /*0e50*/  VIADD R5, R26, 0xffffffff ;  /* 0xffffffff1a057836 */ /* 0x001fe20000000000 */
[----:B------:R-:W-:Y:S01]  /*0e60*/  SHF.L.U32 R3, R23, R30, RZ ;  /* 0x0000001e17037219 */ /* 0x000fe200000006ff */
[----:B------:R-:W-:Y:S01]  /*0e70*/  IMAD.MOV.U32 R23, RZ, RZ, R27 ;  /* 0x000000ffff177224 */ /* 0x000fe200078e001b */
[----:B------:R-:W-:Y:S01]  /*0e80*/  LOP3.LUT R12, R29, R12, RZ, 0xc0, !PT ;  /* 0x0000000c1d0c7212 */ /* 0x000fe200078ec0ff */
[----:B------:R-:W-:Y:S01]  /*0e90*/  IMAD.MOV R8, RZ, RZ, -R4 ;  /* 0x000000ffff087224 */ /* 0x000fe200078e0a04 */
[----:B------:R-:W-:Y:S02]  /*0ea0*/  SEL R6, R6, R31, !P1 ;  /* 0x0000001f06067207 */ /* 0x000fe40004800000 */
[----:B------:R-:W-:Y:S01]  /*0eb0*/  LOP3.LUT R5, R14, R5, RZ, 0xc0, !PT ;  /* 0x000000050e057212 */ /* 0x000fe200078ec0ff */
[----:B------:R-:W-:Y:S02]  /*0ec0*/  IMAD R9, R3, R4, R12 ;  /* 0x0000000403097224 */ /* 0x000fe400078e020c */
[----:B--2---:R-:W-:-:S02]  /*0ed0*/  IMAD R3, R8, R21, R20 ;  /* 0x0000001508037224 */ /* 0x004fc400078e0214 */
[----:B---3--:R-:W-:Y:S02]  /*0ee0*/  IMAD R6, R9, R25, R6 ;  /* 0x0000001909067224 */ /* 0x008fe400078e0206 */
[----:B------:R-:W-:Y:S02]  /*0ef0*/  IMAD R113, R3, R26, R5 ;  /* 0x0000001a03717224 */ /* 0x000fe400078e0205 */
[----:B------:R-:W-:-:S03]  /*0f00*/  IMAD.MOV.U32 R4, RZ, RZ, 0x1 ;  /* 0x00000001ff047424 */ /* 0x000fc600078e00ff */
[----:B------:R-:W-:Y:S02]  /*0f10*/  SEL R103, R113, R6, !P1 ;  /* 0x0000000671677207 */ /* 0x000fe40004800000 */
[----:B------:R-:W-:Y:S02]  /*0f20*/  PRMT R3, R4, 0x7610, R3 ;  /* 0x0000761004037816 */ /* 0x000fe40000000003 */
[----:B------:R-:W-:-:S07]  /*0f30*/  SEL R113, R6, R113, !P1 ;  /* 0x0000007106717207 */ /* 0x000fce0004800000 */
.L_x_8:
[----:B------:R-:W-:-:S08]  /*0f40*/  NOP ;  /* 0x0000000000007918 */ /* 0x000fd00000000000 */
[----:B------:R-:W0:Y:S02]  /*0f50*/  USETMAXREG.TRY_ALLOC.CTAPOOL UP0, 0xe8 ;  /* 0x000000e8000079c8 */ /* 0x000e240008000600 */
[----:B0-----:R-:W-:-:S13]  /*0f60*/  PLOP3.LUT P0, PT, PT, PT, UP0, 0x80, 0x0 ;  /* 0x000000000000781c */ /* 0x001fda0003f0f008 */
[----:B------:R-:W-:Y:S05]  /*0f70*/  @!P0 BRA `(.L_x_8) ;  /* 0xfffffffc00f08947 */ /* 0x000fea000383ffff */
[----:B------:R-:W-:Y:S01]  /*0f80*/  ULDC.64 UR4, c[0x0][0x598] ;  /* 0x0001660000047ab9 */ /* 0x000fe20000000a00 */
[----:B------:R-:W-:Y:S01]  /*0f90*/  ULDC.64 UR36, c[0x0][0x208] ;  /* 0x0000820000247ab9 */ /* 0x000fe20000000a00 */
[----:B------:R-:W-:-:S04]  /*0fa0*/  ISETP.NE.U32.AND P0, PT, RZ, UR4, PT ;  /* 0x00000004ff007c0c */ /* 0x000fc8000bf05070 */
[----:B------:R-:W-:-:S13]  /*0fb0*/  ISETP.NE.AND.EX P0, PT, RZ, UR5, PT, P0 ;  /* 0x00000005ff007c0c */ /* 0x000fda000bf05300 */
[----:B------:R-:W-:Y:S05]  /*0fc0*/  @!P0 BRA `(.L_x_11) ;  /* 0x00000000001c8947 */ /* 0x000fea0003800000 */
[----:B------:R-:W0:Y:S02]  /*0fd0*/  LDC.64 R4, c[0x0][0x598] ;  /* 0x00016600ff047b82 */ /* 0x000e240000000a00 */
[----:B0-----:R-:W2:Y:S02]  /*0fe0*/  LDG.E.64 R4, desc[UR36][R4.64] ;  /* 0x0000002404047981 */ /* 0x001ea4000c1e1b00 */
[----:B--2---:R-:W-:-:S04]  /*0ff0*/  ISETP.NE.U32.AND P0, PT, R4, RZ, PT ;  /* 0x000000ff0400720c */ /* 0x004fc80003f05070 */
[----:B------:R-:W-:-:S13]  /*1000*/  ISETP.NE.AND.EX P0, PT, R5, RZ, PT, P0 ;  /* 0x000000ff0500720c */ /* 0x000fda0003f05300 */
[----:B------:R-:W-:Y:S05]  /*1010*/  @!P0 BRA `(.L_x_11) ;  /* 0x0000000000088947 */ /* 0x000fea0003800000 */
[----:B------:R0:W5:Y:S01]  /*1020*/  LD.E R90, desc[UR36][R4.64] ;  /* 0x00000024045a7980 */ /* 0x000162000c101900 */
[----:B------:R-:W-:Y:S05]  /*1030*/  BRA `(.L_x_12) ;  /* 0x0000000000247947 */ /* 0x000fea0003800000 */
.L_x_11:
[----:B------:R-:W-:Y:S02]  /*1040*/  ULDC.64 UR4, c[0x0][0x588] ;  /* 0x0001620000047ab9 */ /* 0x000fe40000000a00 */
[----:B------:R-:W-:-:S04]  /*1050*/  ISETP.NE.U32.AND P0, PT, RZ, UR4, PT ;  /* 0x00000004ff007c0c */ /* 0x000fc8000bf05070 */
[----:B------:R-:W-:-:S13]  /*1060*/  ISETP.NE.AND.EX P0, PT, RZ, UR5, PT, P0 ;  /* 0x00000005ff007c0c */ /* 0x000fda000bf05300 */
[----:B------:R-:W-:Y:S05]  /*1070*/  @!P0 BRA `(.L_x_13) ;  /* 0x00000000000c8947 */ /* 0x000fea0003800000 */
[----:B------:R-:W0:Y:S02]  /*1080*/  LDC.64 R90, c[0x0][0x588] ;  /* 0x00016200ff5a7b82 */ /* 0x000e240000000a00 */
[----:B0-----:R1:W5:Y:S01]  /*1090*/  LDG.E R90, desc[UR36][R90.64] ;  /* 0x000000245a5a7981 */ /* 0x001362000c1e1900 */
[----:B------:R-:W-:Y:S05]  /*10a0*/  BRA `(.L_x_12) ;  /* 0x0000000000087947 */ /* 0x000fea0003800000 */
.L_x_13:
[----:B------:R-:W-:Y:S02]  /*10b0*/  ULDC UR4, c[0x0][0x580] ;  /* 0x0001600000047ab9 */ /* 0x000fe40000000800 */
[----:B------:R-:W-:-:S07]  /*10c0*/  IMAD.U32 R90, RZ, RZ, UR4 ;  /* 0x00000004ff5a7e24 */ /* 0x000fce000f8e00ff */
.L_x_12:
[----:B------:R-:W-:Y:S02]  /*10d0*/  ULDC.64 UR4, c[0x0][0x5a0] ;  /* 0x0001680000047ab9 */ /* 0x000fe40000000a00 */
[----:B------:R-:W-:-:S04]  /*10e0*/  ISETP.NE.U32.AND P0, PT, RZ, UR4, PT ;  /* 0x00000004ff007c0c */ /* 0x000fc8000bf05070 */
[----:B------:R-:W-:-:S13]  /*10f0*/  ISETP.NE.AND.EX P0, PT, RZ, UR5, PT, P0 ;  /* 0x00000005ff007c0c */ /* 0x000fda000bf05300 */
[----:B------:R-:W-:Y:S05]  /*1100*/  @!P0 BRA `(.L_x_14) ;  /* 0x00000000001c8947 */ /* 0x000fea0003800000 */
[----:B0-----:R-:W0:Y:S02]  /*1110*/  LDC.64 R4, c[0x0][0x5a0] ;  /* 0x00016800ff047b82 */ /* 0x001e240000000a00 */
[----:B0-----:R-:W2:Y:S02]  /*1120*/  LDG.E.64 R4, desc[UR36][R4.64] ;  /* 0x0000002404047981 */ /* 0x001ea4000c1e1b00 */
[----:B--2---:R-:W-:-:S04]  /*1130*/  ISETP.NE.U32.AND P0, PT, R4, RZ, PT ;  /* 0x000000ff0400720c */ /* 0x004fc80003f05070 */
[----:B------:R-:W-:-:S13]  /*1140*/  ISETP.NE.AND.EX P0, PT, R5, RZ, PT, P0 ;  /* 0x000000ff0500720c */ /* 0x000fda0003f05300 */
[----:B------:R-:W-:Y:S05]  /*1150*/  @!P0 BRA `(.L_x_14) ;  /* 0x0000000000088947 */ /* 0x000fea0003800000 */
[----:B-1----:R0:W5:Y:S01]  /*1160*/  LD.E R91, desc[UR36][R4.64] ;  /* 0x00000024045b7980 */ /* 0x002162000c101900 */
[----:B------:R-:W-:Y:S05]  /*1170*/  BRA `(.L_x_15) ;  /* 0x0000000000247947 */ /* 0x000fea0003800000 */
.L_x_14:
[----:B------:R-:W-:Y:S02]  /*1180*/  ULDC.64 UR4, c[0x0][0x590] ;  /* 0x0001640000047ab9 */ /* 0x000fe40000000a00 */
[----:B------:R-:W-:-:S04]  /*1190*/  ISETP.NE.U32.AND P0, PT, RZ, UR4, PT ;  /* 0x00000004ff007c0c */ /* 0x000fc8000bf05070 */
[----:B------:R-:W-:-:S13]  /*11a0*/  ISETP.NE.AND.EX P0, PT, RZ, UR5, PT, P0 ;  /* 0x00000005ff007c0c */ /* 0x000fda000bf05300 */
[----:B------:R-:W-:Y:S05]  /*11b0*/  @!P0 BRA `(.L_x_16) ;  /* 0x00000000000c8947 */ /* 0x000fea0003800000 */
[----:B0-----:R-:W1:Y:S02]  /*11c0*/  LDC.64 R4, c[0x0][0x590] ;  /* 0x00016400ff047b82 */ /* 0x001e640000000a00 */
[----:B-1----:R1:W5:Y:S01]  /*11d0*/  LDG.E R91, desc[UR36][R4.64] ;  /* 0x00000024045b7981 */ /* 0x002362000c1e1900 */
[----:B------:R-:W-:Y:S05]  /*11e0*/  BRA `(.L_x_15) ;  /* 0x0000000000087947 */ /* 0x000fea0003800000 */
.L_x_16:
[----:B------:R-:W-:Y:S02]  /*11f0*/  ULDC UR4, c[0x0][0x584] ;  /* 0x0001610000047ab9 */ /* 0x000fe40000000800 */
[----:B-1----:R-:W-:-:S07]  /*1200*/  IMAD.U32 R91, RZ, RZ, UR4 ;  /* 0x00000004ff5b7e24 */ /* 0x002fce000f8e00ff */
.L_x_15:
[----:B------:R-:W-:-:S13]  /*1210*/  LOP3.LUT P0, RZ, R3, 0xff, RZ, 0xc0, !PT ;  /* 0x000000ff03ff7812 */ /* 0x000fda000780c0ff */
[----:B------:R-:W-:Y:S05]  /*1220*/  @!P0 EXIT ;  /* 0x000000000000894d */ /* 0x000fea0003800000 */
[----:B------:R-:W2:Y:S01]  /*1230*/  LDC R96, c[0x0][0x658] ;  /* 0x00019600ff607b82 */ /* 0x000ea20000000800 */
[----:B------:R-:W-:Y:S01]  /*1240*/  ULDC.64 UR6, c[0x0][0x288] ;  /* 0x0000a20000067ab9 */ /* 0x000fe20000000a00 */
[----:B------:R-:W-:Y:S01]  /*1250*/  LOP3.LUT R7, R7, 0x1, RZ, 0xc0, !PT ;  /* 0x0000000107077812 */ /* 0x000fe200078ec0ff */
[----:B------:R-:W-:Y:S01]  /*1260*/  UIADD3 UR4, UR7, 0x3f, URZ ;  /* 0x0000003f07047890 */ /* 0x000fe2000fffe03f */
[----:B------:R-:W-:Y:S01]  /*1270*/  SHF.R.U32.HI R3, RZ, 0x2, R98 ;  /* 0x00000002ff037819 */ /* 0x000fe20000011662 */
[----:B01----:R-:W-:Y:S01]  /*1280*/  IMAD.U32 R4, RZ, RZ, UR6 ;  /* 0x00000006ff047e24 */ /* 0x003fe2000f8e00ff */
[----:B------:R-:W-:Y:S01]  /*1290*/  SHF.R.U32.HI R0, RZ, 0x1, R0 ;  /* 0x00000001ff007819 */ /* 0x000fe20000011600 */
[----:B------:R-:W-:Y:S01]  /*12a0*/  USHF.R.S32.HI UR5, URZ, 0x1f, UR4 ;  /* 0x0000001f3f057899 */ /* 0x000fe20008011404 */
[----:B------:R-:W0:Y:S01]  /*12b0*/  LDC.64 R92, c[0x0][0x5c8] ;  /* 0x00017200ff5c7b82 */ /* 0x000e220000000a00 */
[----:B------:R-:W-:Y:S01]  /*12c0*/  LOP3.LUT R97, R98, 0x3, RZ, 0xc0, !PT ;  /* 0x0000000362617812 */ /* 0x000fe200078ec0ff */
[----:B------:R-:W-:Y:S01]  /*12d0*/  IMAD.SHL.U32 R88, R7, 0x40, RZ ;  /* 0x0000004007587824 */ /* 0x000fe200078e00ff */
[----:B------:R-:W-:Y:S01]  /*12e0*/  LOP3.LUT R3, R3, 0x7, RZ, 0xc0, !PT ;  /* 0x0000000703037812 */ /* 0x000fe200078ec0ff */
[----:B------:R-:W-:Y:S01]  /*12f0*/  ULEA.HI UR5, UR5, UR4, URZ, 0x6 ;  /* 0x0000000405057291 */ /* 0x000fe2000f8f303f */
[----:B------:R-:W-:Y:S01]  /*1300*/  LOP3.LUT R0, R0, 0x30, RZ, 0xc0, !PT ;  /* 0x0000003000007812 */ /* 0x000fe200078ec0ff */
[----:B------:R-:W-:Y:S01]  /*1310*/  IMAD R97, R97, -0x2, R4 ;  /* 0xfffffffe61617824 */ /* 0x000fe200078e0204 */
[--C-:B------:R-:W-:Y:S01]  /*1320*/  LOP3.LUT R88, R88, 0x40, R3.reuse, 0xe2, !PT ;  /* 0x0000004058587812 */ /* 0x100fe200078ee203 */
[----:B------:R-:W1:Y:S01]  /*1330*/  LDC R100, c[0x0][0x600] ;  /* 0x00018000ff647b82 */ /* 0x000e620000000800 */
[----:B------:R-:W-:Y:S01]  /*1340*/  IADD3 R4, RZ, -R0, -R3 ;  /* 0x80000000ff047210 */ /* 0x000fe20007ffe803 */
[----:B------:R-:W-:Y:S01]  /*1350*/  IMAD.MOV.U32 R3, RZ, RZ, -0x1 ;  /* 0xffffffffff037424 */ /* 0x000fe200078e00ff */
[----:B------:R-:W-:Y:S01]  /*1360*/  USHF.R.S32.HI UR43, URZ, 0x6, UR5 ;  /* 0x000000063f2b7899 */ /* 0x000fe20008011405 */
[----:B------:R-:W-:Y:S01]  /*1370*/  IMAD.MOV.U32 R5, RZ, RZ, 0x1 ;  /* 0x00000001ff057424 */ /* 0x000fe200078e00ff */
[----:B------:R-:W-:Y:S01]  /*1380*/  LOP3.LUT R99, R98, 0x80, RZ, 0xc0, !PT ;  /* 0x0000008062637812 */ /* 0x000fe200078ec0ff */
[----:B------:R-:W-:Y:S01]  /*1390*/  IMAD R4, R7, -0x40, R4 ;  /* 0xffffffc007047824 */ /* 0x000fe200078e0204 */
[----:B------:R-:W-:Y:S01]  /*13a0*/  UISETP.LT.AND UP0, UPT, UR43, 0x1, UPT ;  /* 0x000000012b00788c */ /* 0x000fe2000bf01270 */
[----:B--2---:R-:W-:Y:S01]  /*13b0*/  SHF.L.U32 R3, R3, R96, RZ ;  /* 0x0000006003037219 */ /* 0x004fe200000006ff */
[----:B------:R-:W-:Y:S01]  /*13c0*/  ULDC UR4, c[0x0][0x284] ;  /* 0x0000a10000047ab9 */ /* 0x000fe20000000800 */
[----:B------:R-:W-:Y:S01]  /*13d0*/  LOP3.LUT R88, R88, R0, RZ, 0xfc, !PT ;  /* 0x0000000058587212 */ /* 0x000fe200078efcff */
[----:B------:R-:W-:Y:S01]  /*13e0*/  USEL UR44, UR43, 0x1, UP0 ;  /* 0x000000012b2c7887 */ /* 0x000fe20008000000 */
[----:B------:R-:W-:Y:S01]  /*13f0*/  SHF.L.U32 R96, R5, R96, RZ ;  /* 0x0000006005607219 */ /* 0x000fe200000006ff */
[----:B------:R-:W-:Y:S01]  /*1400*/  IMAD.SHL.U32 R98, R98, 0x2, RZ ;  /* 0x0000000262627824 */ /* 0x000fe200078e00ff */
[----:B------:R-:W-:Y:S01]  /*1410*/  LOP3.LUT R118, R18, 0x1, RZ, 0xfc, !PT ;  /* 0x0000000112767812 */ /* 0x000fe200078efcff */
[----:B------:R-:W-:Y:S01]  /*1420*/  VIADD R102, R4, UR4 ;  /* 0x0000000404667c36 */ /* 0x000fe20008000000 */
[C-C-:B0-----:R-:W-:Y:S01]  /*1430*/  SHF.L.U64.HI R94, R92.reuse, 0x7, R93.reuse ;  /* 0x000000075c5e7819 */ /* 0x141fe2000001025d */
[----:B------:R-:W-:Y:S01]  /*1440*/  IMAD.MOV.U32 R89, RZ, RZ, RZ ;  /* 0x000000ffff597224 */ /* 0x000fe200078e00ff */
[C---:B------:R-:W-:Y:S01]  /*1450*/  SHF.L.U64.HI R95, R92.reuse, 0x3, R93 ;  /* 0x000000035c5f7819 */ /* 0x040fe2000001025d */
[C---:B------:R-:W-:Y:S01]  /*1460*/  IMAD.SHL.U32 R93, R92.reuse, 0x80, RZ ;  /* 0x000000805c5d7824 */ /* 0x040fe200078e00ff */
[----:B------:R-:W-:Y:S01]  /*1470*/  SHF.R.U32.HI R99, RZ, 0x7, R99 ;  /* 0x00000007ff637819 */ /* 0x000fe20000011663 */
[----:B------:R-:W-:Y:S01]  /*1480*/  IMAD.SHL.U32 R92, R92, 0x8, RZ ;  /* 0x000000085c5c7824 */ /* 0x000fe200078e00ff */
[----:B------:R-:W-:Y:S01]  /*1490*/  LOP3.LUT R101, RZ, R3, RZ, 0x33, !PT ;  /* 0x00000003ff657212 */ /* 0x000fe200078e33ff */
[----:B------:R-:W-:Y:S01]  /*14a0*/  UIADD3 UR44, UR43, -UR44, URZ ;  /* 0x8000002c2b2c7290 */ /* 0x000fe2000fffe03f */
[----:B-1----:R-:W-:Y:S01]  /*14b0*/  VIADD R100, R100, 0xffffffff ;  /* 0xffffffff64647836 */ /* 0x002fe20000000000 */
[----:B------:R-:W-:Y:S01]  /*14c0*/  UMOV UR40, URZ ;  /* 0x0000003f00287c82 */ /* 0x000fe20008000000 */
[----:B------:R-:W-:-:S09]  /*14d0*/  UMOV UR42, URZ ;  /* 0x0000003f002a7c82 */ /* 0x000fd20008000000 */
.L_x_160:
[----:B0-----:R-:W0:Y:S01]  /*14e0*/  SHFL.IDX PT, R0, R99, RZ, 0x1f ;  /* 0x00001fff63007589 */ /* 0x001e2200000e0000 */
[----:B-1----:R-:W1:Y:S01]  /*14f0*/  S2UR UR7, SR_CgaCtaId ;  /* 0x00000000000779c3 */ /* 0x002e620000008800 */
[----:B------:R-:W-:Y:S01]  /*1500*/  UMOV UR6, 0x400 ;  /* 0x0000040000067882 */ /* 0x000fe20000000000 */
[----:B0-----:R-:W-:Y:S01]  /*1510*/  R2UR UR4, R0 ;  /* 0x00000000000472ca */ /* 0x001fe200000e0000 */
[----:B-1----:R-:W-:-:S12]  /*1520*/  ULEA UR6, UR7, UR6, 0x18 ;  /* 0x0000000607067291 */ /* 0x002fd8000f8ec03f */
[----:B------:R-:W-:-:S04]  /*1530*/  ULEA.HI UR5, UR4, UR4, URZ, 0x1 ;  /* 0x0000000404057291 */ /* 0x000fc8000f8f083f */
[----:B------:R-:W-:-:S04]  /*1540*/  ULOP3.LUT UR5, UR5, 0x7fffe, URZ, 0xc0, !UPT ;  /* 0x0007fffe05057892 */ /* 0x000fc8000f8ec03f */
[----:B------:R-:W-:-:S03]  /*1550*/  UIADD3 UR5, UR4, -UR5, URZ ;  /* 0x8000000504057290 */ /* 0x000fc6000fffe03f */
[----:B------:R-:W-:Y:S01]  /*1560*/  ULDC UR4, c[0x0][0x28c] ;  /* 0x0000a30000047ab9 */ /* 0x000fe20000000800 */
[----:B------:R-:W-:Y:S01]  /*1570*/  ULEA UR5, UR5, UR6, 0xd ;  /* 0x0000000605057291 */ /* 0x000fe2000f8e683f */
[----:B------:R-:W-:-:S03]  /*1580*/  ISETP.LT.AND P0, PT, RZ, UR4, PT ;  /* 0x00000004ff007c0c */ /* 0x000fc6000bf01270 */
[----:B------:R-:W-:-:S04]  /*1590*/  UIADD3 UR5, UR5, 0x100, URZ ;  /* 0x0000010005057890 */ /* 0x000fc8000fffe03f */
[----:B------:R-:W-:-:S04]  /*15a0*/  USHF.R.U32.HI UR5, URZ, 0x4, UR5 ;  /* 0x000000043f057899 */ /* 0x000fc80008011605 */
[----:B------:R-:W-:-:S04]  /*15b0*/  ULOP3.LUT UR5, UR5, 0x3fff, URZ, 0xc0, !UPT ;  /* 0x00003fff05057892 */ /* 0x000fc8000f8ec03f */
[----:B------:R-:W-:Y:S01]  /*15c0*/  ULOP3.LUT UR45, UR5, 0x10000, URZ, 0xfc, !UPT ;  /* 0x00010000052d7892 */ /* 0x000fe2000f8efc3f */
[----:B--234-:R-:W-:Y:S11]  /*15d0*/  @P0 BRA `(.L_x_17) ;  /* 0x0000000000400947 */ /* 0x01cff60003800000 */
[----:B------:R-:W-:Y:S01]  /*15e0*/  MOV R0, 0x0 ;  /* 0x0000000000007802 */ /* 0x000fe20000000f00 */
[----:B------:R-:W-:Y:S01]  /*15f0*/  ULDC.64 UR4, c[0x4][0x68] ;  /* 0x01001a0000047ab9 */ /* 0x000fe20000000a00 */
[----:B------:R-:W-:Y:S01]  /*1600*/  ULDC.64 UR6, c[0x4][0x8] ;  /* 0x0100020000067ab9 */ /* 0x000fe20000000a00 */
[----:B------:R-:W-:Y:S01]  /*1610*/  IMAD.U32 R4, RZ, RZ, UR4 ;  /* 0x00000004ff047e24 */ /* 0x000fe2000f8e00ff */
[----:B------:R0:W1:Y:S01]  /*1620*/  LDC.64 R14, c[0x4][R0] ;  /* 0x01000000000e7b82 */ /* 0x0000620000000a00 */
[----:B------:R-:W-:Y:S01]  /*1630*/  IMAD.U32 R5, RZ, RZ, UR5 ;  /* 0x00000005ff057e24 */ /* 0x000fe2000f8e00ff */
[----:B------:R-:W-:Y:S01]  /*1640*/  ULDC.64 UR4, c[0x4][0x70] ;  /* 0x01001c0000047ab9 */ /* 0x000fe20000000a00 */
[----:B------:R-:W-:Y:S02]  /*1650*/  IMAD.U32 R10, RZ, RZ, UR6 ;  /* 0x00000006ff0a7e24 */ /* 0x000fe4000f8e00ff */
[----:B------:R-:W-:Y:S02]  /*1660*/  IMAD.U32 R6, RZ, RZ, UR4 ;  /* 0x00000004ff067e24 */ /* 0x000fe4000f8e00ff */
[----:B------:R-:W-:-:S02]  /*1670*/  IMAD.U32 R7, RZ, RZ, UR5 ;  /* 0x00000005ff077e24 */ /* 0x000fc4000f8e00ff */
[----:B------:R-:W-:Y:S02]  /*1680*/  IMAD.U32 R11, RZ, RZ, UR7 ;  /* 0x00000007ff0b7e24 */ /* 0x000fe4000f8e00ff */
[----:B------:R-:W-:Y:S02]  /*1690*/  IMAD.MOV.U32 R8, RZ, RZ, 0x1e1 ;  /* 0x000001e1ff087424 */ /* 0x000fe400078e00ff */
[----:B------:R-:W-:Y:S02]  /*16a0*/  IMAD.MOV.U32 R12, RZ, RZ, 0x1 ;  /* 0x00000001ff0c7424 */ /* 0x000fe400078e00ff */
[----:B0-----:R-:W-:-:S07]  /*16b0*/  IMAD.MOV.U32 R13, RZ, RZ, RZ ;  /* 0x000000ffff0d7224 */ /* 0x001fce00078e00ff */
[----:B------:R-:W-:-:S07]  /*16c0*/  LEPC R20, `(.L_x_17) ;  /* 0x000000001014794e */ /* 0x000fce0000000000 */
[----:B-1---5:R-:W-:Y:S05]  /*16d0*/  CALL.ABS.NOINC R14 ;  /* 0x000000000e007343 */ /* 0x022fea0003c00000 */
.L_x_17:
[----:B------:R-:W-:-:S13]  /*16e0*/  ISETP.NE.AND P0, PT, R118, 0x3, PT ;  /* 0x000000037600780c */ /* 0x000fda0003f05270 */
[----:B------:R-:W-:Y:S05]  /*16f0*/  @!P0 BRA `(.L_x_18) ;  /* 0x0000000000048947 */ /* 0x000fea0003800000 */
[----:B------:R-:W-:Y:S01]  /*1700*/  BPT.TRAP 0x1 ;  /* 0x000000040000795c */ /* 0x000fe20000300000 */
.L_x_18:
[----:B------:R-:W0:Y:S01]  /*1710*/  S2UR UR5, SR_CgaCtaId ;  /* 0x00000000000579c3 */ /* 0x000e220000008800 */
[----:B------:R-:W-:Y:S01]  /*1720*/  UMOV UR4, 0x400 ;  /* 0x0000040000047882 */ /* 0x000fe20000000000 */
[----:B------:R-:W-:Y:S02]  /*1730*/  IMAD.U32 R0, RZ, RZ, UR40 ;  /* 0x00000028ff007e24 */ /* 0x000fe4000f8e00ff */
[----:B------:R-:W-:-:S03]  /*1740*/  IMAD.U32 R3, RZ, RZ, UR42 ;  /* 0x0000002aff037e24 */ /* 0x000fc6000f8e00ff */
[----:B------:R-:W-:Y:S01]  /*1750*/  SHF.L.U32 R0, R0, 0x1f, RZ ;  /* 0x0000001f00007819 */ /* 0x000fe200000006ff */
[----:B0-----:R-:W-:-:S06]  /*1760*/  ULEA UR4, UR5, UR4, 0x18 ;  /* 0x0000000405047291 */ /* 0x001fcc000f8ec03f */
[----:B------:R-:W-:-:S04]  /*1770*/  IMAD.U32 R6, RZ, RZ, UR4 ;  /* 0x00000004ff067e24 */ /* 0x000fc8000f8e00ff */
[----:B------:R-:W-:-:S04]  /*1780*/  IMAD R3, R3, 0x8, R6 ;  /* 0x0000000803037824 */ /* 0x000fc800078e0206 */
[----:B------:R0:W1:Y:S01]  /*1790*/  SYNCS.PHASECHK.TRANS64.TRYWAIT P1, [R3+URZ], R0 ;  /* 0x00000000030075a7 */ /* 0x000062000802017f */
[----:B------:R-:W-:Y:S05]  /*17a0*/  @!P0 BRA `(.L_x_19) ;  /* 0x0000000000048947 */ /* 0x000fea0003800000 */
[----:B------:R-:W-:Y:S01]  /*17b0*/  BPT.TRAP 0x1 ;  /* 0x000000040000795c */ /* 0x000fe20000300000 */
.L_x_19:
[----:B------:R-:W-:-:S05]  /*17c0*/  IMAD.U32 R4, RZ, RZ, UR44 ;  /* 0x0000002cff047e24 */ /* 0x000fca000f8e00ff */
[----:B------:R-:W-:Y:S01]  /*17d0*/  ISETP.GE.AND P2, PT, R4, 0x1, PT ;  /* 0x000000010400780c */ /* 0x000fe20003f46270 */
[----:B-1----:R-:W-:-:S12]  /*17e0*/  @P1 BRA `(.L_x_20) ;  /* 0x0000000000081947 */ /* 0x002fd80003800000 */
[----:B------:R-:W1:Y:S02]  /*17f0*/  SYNCS.PHASECHK.TRANS64.TRYWAIT P1, [R3+URZ], R0 ;  /* 0x00000000030075a7 */ /* 0x000e64000802017f */
[----:B-1----:R-:W-:Y:S05]  /*1800*/  @!P1 BRA `(.L_x_21) ;  /* 0x00000078003c9947 */ /* 0x002fea0003800000 */
.L_x_20:
[----:B------:R-:W-:Y:S05]  /*1810*/  WARPSYNC.ALL ;  /* 0x0000000000007948 */ /* 0x000fea0003800000 */
[----:B------:R-:W-:Y:S01]  /*1820*/  R2UR UR4, R6 ;  /* 0x00000000060472ca */ /* 0x000fe200000e0000 */
[----:B------:R-:W-:Y:S01]  /*1830*/  ULEA UR8, UR42, UR45, 0xc ;  /* 0x0000002d2a087291 */ /* 0x000fe2000f8e603f */
[----:B------:R-:W-:Y:S01]  /*1840*/  WARPGROUP.ARRIVE ;  /* 0x00000000000079c5 */ /* 0x000fe20000000000 */
[----:B------:R-:W-:Y:S01]  /*1850*/  UMOV UR9, 0x40000040 ;  /* 0x4000004000097882 */ /* 0x000fe20000000000 */
[----:B------:R-:W-:Y:S01]  /*1860*/  UMOV UR11, 0x40000040 ;  /* 0x40000040000b7882 */ /* 0x000fe20000000000 */
[----:B------:R-:W-:Y:S01]  /*1870*/  UIADD3 UR12, UR8, 0x400, URZ ;  /* 0x00000400080c7890 */ /* 0x000fe2000fffe03f */
[----:B------:R-:W-:Y:S01]  /*1880*/  UMOV UR15, UR11 ;  /* 0x0000000b000f7c82 */ /* 0x000fe20008000000 */
[----:B------:R-:W-:Y:S01]  /*1890*/  UMOV UR13, 0x40000040 ;  /* 0x40000040000d7882 */ /* 0x000fe20000000000 */
[----:B------:R-:W-:-:S05]  /*18a0*/  UIADD3 UR5, UR8, 0x402, URZ ;  /* 0x0000040208057890 */ /* 0x000fca000fffe03f */
[----:B------:R-:W-:-:S04]  /*18b0*/  UIADD3 UR4, UR4, 0x50100, URZ ;  /* 0x0005010004047890 */ /* 0x000fc8000fffe03f */
[----:B------:R-:W-:-:S04]  /*18c0*/  USHF.R.U32.HI UR4, URZ, 0x4, UR4 ;  /* 0x000000043f047899 */ /* 0x000fc80008011604 */
[----:B------:R-:W-:-:S04]  /*18d0*/  ULOP3.LUT UR4, UR4, 0x3fff, URZ, 0xc0, !UPT ;  /* 0x00003fff04047892 */ /* 0x000fc8000f8ec03f */
[----:B------:R-:W-:-:S04]  /*18e0*/  ULOP3.LUT UR4, UR4, 0x10000, URZ, 0xfc, !UPT ;  /* 0x0001000004047892 */ /* 0x000fc8000f8efc3f */
[----:B------:R-:W-:-:S07]  /*18f0*/  ULEA UR6, UR42, UR4, 0xa ;  /* 0x000000042a067291 */ /* 0x000fce000f8e503f */
[----:B------:R-:W-:Y:S02]  /*1900*/  UMOV UR10, UR6 ;  /* 0x00000006000a7c82 */ /* 0x000fe40008000000 */
[----:B------:R-:W-:Y:S01]  /*1910*/  HGMMA.64x64x8.F32.TF32 R56, gdesc[UR8], RZ, !UPT, gsb0 ;  /* 0x04e00000083879f0 */ /* 0x000fe2000c0028ff */
[----:B------:R-:W-:Y:S01]  /*1920*/  UMOV UR14, UR10 ;  /* 0x0000000a000e7c82 */ /* 0x000fe20008000000 */
[----:B------:R-:W-:Y:S01]  /*1930*/  UIADD3 UR10, UR6, 0x206, URZ ;  /* 0x00000206060a7890 */ /* 0x000fe2000fffe03f */
[----:B------:R-:W-:Y:S01]  /*1940*/  UMOV UR9, 0x40000040 ;  /* 0x4000004000097882 */ /* 0x000fe20000000000 */
[----:B------:R-:W-:Y:S01]  /*1950*/  UMOV UR11, 0x40000040 ;  /* 0x40000040000b7882 */ /* 0x000fe20000000000 */
[----:B------:R-:W-:Y:S02]  /*1960*/  WARPGROUP.DEPBAR.LE gsb0, 0x0 ;  /* 0x00008000000079c5 */ /* 0x000fe40000010000 */
[----:B------:R-:W-:-:S06]  /*1970*/  WARPGROUP.ARRIVE ;  /* 0x00000000000079c5 */ /* 0x000fcc0000000000 */
[----:B------:R-:W-:Y:S01]  /*1980*/  HGMMA.64x64x8.F32.TF32 R24, gdesc[UR12], RZ, !UPT, gsb0 ;  /* 0x04e000000c1879f0 */ /* 0x000fe2000c0028ff */
[----:B------:R-:W-:Y:S02]  /*1990*/  UIADD3 UR12, UR8, 0x2, URZ ;  /* 0x00000002080c7890 */ /* 0x000fe4000fffe03f */
[----:B------:R-:W-:Y:S01]  /*19a0*/  UIADD3 UR14, UR6, 0x2, URZ ;  /* 0x00000002060e7890 */ /* 0x000fe2000fffe03f */
[----:B------:R-:W-:Y:S01]  /*19b0*/  UMOV UR13, 0x40000040 ;  /* 0x40000040000d7882 */ /* 0x000fe20000000000 */
[----:B------:R-:W-:Y:S01]  /*19c0*/  UMOV UR15, 0x40000040 ;  /* 0x40000040000f7882 */ /* 0x000fe20000000000 */
[----:B------:R-:W-:Y:S02]  /*19d0*/  WARPGROUP.DEPBAR.LE gsb0, 0x0 ;  /* 0x00008000000079c5 */ /* 0x000fe40000010000 */
[----:B------:R-:W-:-:S06]  /*19e0*/  WARPGROUP.ARRIVE ;  /* 0x00000000000079c5 */ /* 0x000fcc0000000000 */
[----:B------:R-:W-:Y:S01]  /*19f0*/  HGMMA.64x64x8.F32.TF32 R56, gdesc[UR12], R56, gsb0 ;  /* 0x04e000000c3879f0 */ /* 0x000fe20008002838 */
[----:B------:R-:W-:Y:S01]  /*1a00*/  UMOV UR12, UR5 ;  /* 0x00000005000c7c82 */ /* 0x000fe20008000000 */
[----:B------:R-:W-:Y:S01]  /*1a10*/  UMOV UR13, 0x40000040 ;  /* 0x40000040000d7882 */ /* 0x000fe20000000000 */
[----:B------:R-:W-:Y:S01]  /*1a20*/  UIADD3 UR5, UR8, 0x404, URZ ;  /* 0x0000040408057890 */ /* 0x000fe2000fffe03f */
[----:B------:R-:W-:Y:S02]  /*1a30*/  WARPGROUP.DEPBAR.LE gsb0, 0x0 ;  /* 0x00008000000079c5 */ /* 0x000fe40000010000 */
[----:B------:R-:W-:-:S06]  /*1a40*/  WARPGROUP.ARRIVE ;  /* 0x00000000000079c5 */ /* 0x000fcc0000000000 */
[----:B------:R-:W-:Y:S01]  /*1a50*/  HGMMA.64x64x8.F32.TF32 R24, gdesc[UR12], R24, gsb0 ;  /* 0x04e000000c1879f0 */ /* 0x000fe20008002818 */
        /* <DEDUP_REMOVED lines=56> */
[----:B------:R-:W-:Y:S01]  /*1de0*/  UIADD3 UR6, UR8, 0xc06, URZ ;  /* 0x00000c0608067890 */ /* 0x000fe2000fffe03f */
[----:B------:R-:W-:Y:S02]  /*1df0*/  WARPGROUP.DEPBAR.LE gsb0, 0x0 ;  /* 0x00008000000079c5 */ /* 0x000fe40000010000 */
[----:B------:R-:W-:-:S06]  /*1e00*/  WARPGROUP.ARRIVE ;  /* 0x00000000000079c5 */ /* 0x000fcc0000000000 */
[----:B------:R-:W-:Y:S01]  /*1e10*/  HGMMA.64x64x8.F32.TF32 R56, gdesc[UR12], R56, gsb0 ;  /* 0x04e000000c3879f0 */ /* 0x000fe20008002838 */
[----:B------:R-:W-:Y:S01]  /*1e20*/  UMOV UR12, UR5 ;  /* 0x00000005000c7c82 */ /* 0x000fe20008000000 */
[----:B------:R-:W-:Y:S01]  /*1e30*/  UMOV UR13, 0x40000040 ;  /* 0x40000040000d7882 */ /* 0x000fe20000000000 */
[----:B------:R-:W-:-:S07]  /*1e40*/  UIADD3 UR5, UR8, 0x806, URZ ;  /* 0x0000080608057890 */ /* 0x000fce000fffe03f */
[----:B------:R-:W-:Y:S01]  /*1e50*/  UMOV UR8, UR5 ;  /* 0x0000000500087c82 */ /* 0x000fe20008000000 */
[----:B------:R-:W-:Y:S02]  /*1e60*/  WARPGROUP.DEPBAR.LE gsb0, 0x0 ;  /* 0x00008000000079c5 */ /* 0x000fe40000010000 */
[----:B------:R-:W-:-:S06]  /*1e70*/  WARPGROUP.ARRIVE ;  /* 0x00000000000079c5 */ /* 0x000fcc0000000000 */
[----:B------:R-:W-:Y:S03]  /*1e80*/  HGMMA.64x64x8.F32.TF32 R24, gdesc[UR12], R24, gsb0 ;  /* 0x04e000000c1879f0 */ /* 0x000fe60008002818 */
[----:B------:R-:W-:Y:S02]  /*1e90*/  WARPGROUP.DEPBAR.LE gsb0, 0x0 ;  /* 0x00008000000079c5 */ /* 0x000fe40000010000 */
[----:B------:R-:W-:-:S06]  /*1ea0*/  WARPGROUP.ARRIVE ;  /* 0x00000000000079c5 */ /* 0x000fcc0000000000 */
[----:B------:R-:W-:Y:S01]  /*1eb0*/  HGMMA.64x64x8.F32.TF32 R56, gdesc[UR8], R56, gsb0 ;  /* 0x04e00000083879f0 */ /* 0x000fe20008002838 */
[----:B------:R-:W-:Y:S01]  /*1ec0*/  UMOV UR8, UR6 ;  /* 0x0000000600087c82 */ /* 0x000fe20008000000 */
[----:B------:R-:W-:Y:S01]  /*1ed0*/  UMOV UR9, 0x40000040 ;  /* 0x4000004000097882 */ /* 0x000fe20000000000 */
[----:B------:R-:W-:Y:S02]  /*1ee0*/  WARPGROUP.DEPBAR.LE gsb0, 0x0 ;  /* 0x00008000000079c5 */ /* 0x000fe40000010000 */
[----:B------:R-:W-:-:S06]  /*1ef0*/  WARPGROUP.ARRIVE ;  /* 0x00000000000079c5 */ /* 0x000fcc0000000000 */
[----:B------:R-:W-:Y:S03]  /*1f00*/  HGMMA.64x64x8.F32.TF32 R24, gdesc[UR8], R24, gsb0 ;  /* 0x04e00000081879f0 */ /* 0x000fe60008002818 */
[----:B------:R-:W-:Y:S02]  /*1f10*/  WARPGROUP.DEPBAR.LE gsb0, 0x0 ;  /* 0x00008000000079c5 */ /* 0x000fe40000010000 */
[----:B------:R-:W-:Y:S05]  /*1f20*/  @!P2 BRA `(.L_x_22) ;  /* 0x000000080058a947 */ /* 0x000fea0003800000 */
[----:B------:R-:W-:Y:S01]  /*1f30*/  UIADD3 UR5, UR42, 0x1, URZ ;  /* 0x000000012a057890 */ /* 0x000fe2000fffe03f */
[----:B01----:R-:W-:Y:S02]  /*1f40*/  IMAD.U32 R0, RZ, RZ, UR44 ;  /* 0x0000002cff007e24 */ /* 0x003fe4000f8e00ff */
[----:B------:R-:W-:Y:S01]  /*1f50*/  IMAD.U32 R3, RZ, RZ, UR42 ;  /* 0x0000002aff037e24 */ /* 0x000fe2000f8e00ff */
[----:B------:R-:W-:-:S04]  /*1f60*/  UISETP.NE.AND UP0, UPT, UR5, 0x5, UPT ;  /* 0x000000050500788c */ /* 0x000fc8000bf05270 */
[----:B------:R-:W-:Y:S02]  /*1f70*/  USEL UR6, URZ, 0x1, UP0 ;  /* 0x000000013f067887 */ /* 0x000fe40008000000 */
[----:B------:R-:W-:Y:S02]  /*1f80*/  USEL UR5, UR5, URZ, UP0 ;  /* 0x0000003f05057287 */ /* 0x000fe40008000000 */
[----:B------:R-:W-:-:S06]  /*1f90*/  ULOP3.LUT UR6, UR40, UR6, URZ, 0x3c, !UPT ;  /* 0x0000000628067292 */ /* 0x000fcc000f8e3c3f */
[----:B------:R-:W-:-:S07]  /*1fa0*/  IMAD.U32 R7, RZ, RZ, UR6 ;  /* 0x00000006ff077e24 */ /* 0x000fce000f8e00ff */
.L_x_29:
[----:B------:R-:W-:Y:S05]  /*1fb0*/  @!P0 BRA `(.L_x_23) ;  /* 0x0000000000048947 */ /* 0x000fea0003800000 */
[----:B------:R-:W-:Y:S01]  /*1fc0*/  BPT.TRAP 0x1 ;  /* 0x000000040000795c */ /* 0x000fe20000300000 */
.L_x_23:
[----:B------:R-:W0:Y:S01]  /*1fd0*/  S2UR UR7, SR_CgaCtaId ;  /* 0x00000000000779c3 */ /* 0x000e220000008800 */
[----:B------:R-:W-:Y:S01]  /*1fe0*/  UMOV UR6, 0x400 ;  /* 0x0000040000067882 */ /* 0x000fe20000000000 */
[----:B------:R-:W-:Y:S01]  /*1ff0*/  IMAD.U32 R5, RZ, RZ, UR5 ;  /* 0x00000005ff057e24 */ /* 0x000fe2000f8e00ff */
[----:B------:R-:W-:Y:S01]  /*2000*/  SHF.L.U32 R4, R7, 0x1f, RZ ;  /* 0x0000001f07047819 */ /* 0x000fe200000006ff */
[----:B0-----:R-:W-:-:S06]  /*2010*/  ULEA UR6, UR7, UR6, 0x18 ;  /* 0x0000000607067291 */ /* 0x001fcc000f8ec03f */
[----:B------:R-:W-:-:S04]  /*2020*/  IMAD.U32 R6, RZ, RZ, UR6 ;  /* 0x00000006ff067e24 */ /* 0x000fc8000f8e00ff */
[----:B------:R-:W-:-:S04]  /*2030*/  IMAD R5, R5, 0x8, R6 ;  /* 0x0000000805057824 */ /* 0x000fc800078e0206 */
[----:B------:R0:W1:Y:S01]  /*2040*/  SYNCS.PHASECHK.TRANS64.TRYWAIT P1, [R5+URZ], R4 ;  /* 0x00000004050075a7 */ /* 0x000062000802017f */
[----:B------:R-:W-:Y:S05]  /*2050*/  @!P0 BRA `(.L_x_24) ;  /* 0x0000000000048947 */ /* 0x000fea0003800000 */
[----:B------:R-:W-:Y:S01]  /*2060*/  BPT.TRAP 0x1 ;  /* 0x000000040000795c */ /* 0x000fe20000300000 */
.L_x_24:
[----:B-1----:R-:W-:Y:S05]  /*2070*/  @P1 BRA `(.L_x_25) ;  /* 0x0000000000081947 */ /* 0x002fea0003800000 */
[----:B------:R-:W1:Y:S02]  /*2080*/  SYNCS.PHASECHK.TRANS64.TRYWAIT P1, [R5+URZ], R4 ;  /* 0x00000004050075a7 */ /* 0x000e64000802017f */
[----:B-1----:R-:W-:Y:S05]  /*2090*/  @!P1 BRA `(.L_x_26) ;  /* 0x00000070002c9947 */ /* 0x002fea0003800000 */
.L_x_25:
[----:B------:R-:W-:Y:S01]  /*20a0*/  ULEA UR8, UR5, UR4, 0xa ;  /* 0x0000000405087291 */ /* 0x000fe2000f8e503f */
[----:B------:R-:W-:Y:S01]  /*20b0*/  WARPGROUP.ARRIVE ;  /* 0x00000000000079c5 */ /* 0x000fe20000000000 */
[----:B------:R-:W-:Y:S01]  /*20c0*/  ULEA UR6, UR5, UR45, 0xc ;  /* 0x0000002d05067291 */ /* 0x000fe2000f8e603f */
[----:B------:R-:W-:Y:S01]  /*20d0*/  UMOV UR15, 0x40000040 ;  /* 0x40000040000f7882 */ /* 0x000fe20000000000 */
[----:B------:R-:W-:Y:S02]  /*20e0*/  UMOV UR13, 0x40000040 ;  /* 0x40000040000d7882 */ /* 0x000fe40000000000 */
[----:B------:R-:W-:Y:S01]  /*20f0*/  UIADD3 UR7, UR6, 0x400, URZ ;  /* 0x0000040006077890 */ /* 0x000fe2000fffe03f */
[----:B------:R-:W-:Y:S02]  /*2100*/  UMOV UR14, UR8 ;  /* 0x00000008000e7c82 */ /* 0x000fe40008000000 */
[----:B------:R-:W-:Y:S01]  /*2110*/  UMOV UR12, UR6 ;  /* 0x00000006000c7c82 */ /* 0x000fe20008000000 */
[----:B------:R-:W-:Y:S01]  /*2120*/  UIADD3 UR10, UR8, 0x206, URZ ;  /* 0x00000206080a7890 */ /* 0x000fe2000fffe03f */
[----:B------:R-:W-:Y:S01]  /*2130*/  HGMMA.64x64x8.F32.TF32 R56, gdesc[UR12], R56, gsb0 ;  /* 0x04e000000c3879f0 */ /* 0x000fe20008002838 */
[----:B------:R-:W-:Y:S01]  /*2140*/  UMOV UR13, 0x40000040 ;  /* 0x40000040000d7882 */ /* 0x000fe20000000000 */
[----:B------:R-:W-:Y:S01]  /*2150*/  UMOV UR12, UR7 ;  /* 0x00000007000c7c82 */ /* 0x000fe20008000000 */
[----:B------:R-:W-:Y:S01]  /*2160*/  UIADD3 UR7, UR6, 0x402, URZ ;  /* 0x0000040206077890 */ /* 0x000fe2000fffe03f */
[----:B------:R-:W-:Y:S01]  /*2170*/  UMOV UR11, 0x40000040 ;  /* 0x40000040000b7882 */ /* 0x000fe20000000000 */
[----:B------:R-:W-:Y:S01]  /*2180*/  UMOV UR9, 0x40000040 ;  /* 0x4000004000097882 */ /* 0x000fe20000000000 */
[----:B------:R-:W-:-:S02]  /*2190*/  WARPGROUP.DEPBAR.LE gsb0, 0x0 ;  /* 0x00008000000079c5 */ /* 0x000fc40000010000 */
        /* <DEDUP_REMOVED lines=71> */
[----:B------:R-:W-:Y:S02]  /*2610*/  UIADD3 UR8, UR6, 0x806, URZ ;  /* 0x0000080606087890 */ /* 0x000fe4000fffe03f */
[----:B------:R-:W-:Y:S01]  /*2620*/  UIADD3 UR6, UR6, 0xc06, URZ ;  /* 0x00000c0606067890 */ /* 0x000fe2000fffe03f */
        /* <DEDUP_REMOVED lines=18> */
[----:B------:R-:W-:Y:S01]  /*2750*/  BPT.TRAP 0x1 ;  /* 0x000000040000795c */ /* 0x000fe20000300000 */
.L_x_27:
[----:B------:R-:W-:-:S13]  /*2760*/  ISETP.NE.AND P1, PT, R22, RZ, PT ;  /* 0x000000ff1600720c */ /* 0x000fda0003f25270 */
[----:B01----:R-:W-:-:S04]  /*2770*/  @P1 IMAD R4, R3, 0x8, R6 ;  /* 0x0000000803041824 */ /* 0x003fc800078e0206 */
[----:B------:R-:W-:-:S05]  /*2780*/  @P1 VIADD R4, R4, 0x28 ;  /* 0x0000002804041836 */ /* 0x000fca0000000000 */
[----:B------:R-:W-:-:S04]  /*2790*/  @P1 PRMT R4, R19, 0x654, R4 ;  /* 0x0000065413041816 */ /* 0x000fc80000000004 */
[----:B------:R0:W-:Y:S01]  /*27a0*/  @P1 SYNCS.ARRIVE.TRANS64.RED.A1T0 RZ, [R4+URZ], RZ ;  /* 0x000000ff04ff19a7 */ /* 0x0001e2000810043f */
[----:B------:R-:W-:-:S13]  /*27b0*/  ISETP.GT.U32.AND P1, PT, R18, 0x1, PT ;  /* 0x000000011200780c */ /* 0x000fda0003f24070 */
[----:B0-----:R-:W-:Y:S05]  /*27c0*/  @P1 BRA `(.L_x_28) ;  /* 0x0000000000041947 */ /* 0x001fea0003800000 */
[----:B------:R-:W-:Y:S01]  /*27d0*/  BPT.TRAP 0x1 ;  /* 0x000000040000795c */ /* 0x000fe20000300000 */
.L_x_28:
[----:B------:R-:W-:Y:S01]  /*27e0*/  UIADD3 UR5, UR5, 0x1, URZ ;  /* 0x0000000105057890 */ /* 0x000fe2000fffe03f */
[C---:B------:R-:W-:Y:S01]  /*27f0*/  ISETP.GT.AND P2, PT, R0.reuse, 0x1, PT ;  /* 0x000000010000780c */ /* 0x040fe20003f44270 */
[----:B------:R-:W-:Y:S02]  /*2800*/  VIADD R3, R3, 0x1 ;  /* 0x0000000103037836 */ /* 0x000fe40000000000 */
[----:B------:R-:W-:Y:S01]  /*2810*/  UISETP.NE.AND UP0, UPT, UR5, 0x5, UPT ;  /* 0x000000050500788c */ /* 0x000fe2000bf05270 */
[----:B------:R-:W-:Y:S02]  /*2820*/  VIADD R0, R0, 0xffffffff ;  /* 0xffffffff00007836 */ /* 0x000fe40000000000 */
[C---:B------:R-:W-:Y:S01]  /*2830*/  ISETP.NE.AND P1, PT, R3.reuse, 0x5, PT ;  /* 0x000000050300780c */ /* 0x040fe20003f25270 */
[----:B------:R-:W-:Y:S02]  /*2840*/  USEL UR6, URZ, 0x1, UP0 ;  /* 0x000000013f067887 */ /* 0x000fe40008000000 */
[----:B------:R-:W-:Y:S01]  /*2850*/  USEL UR5, UR5, URZ, UP0 ;  /* 0x0000003f05057287 */ /* 0x000fe20008000000 */
[----:B------:R-:W-:-:S03]  /*2860*/  SEL R3, R3, RZ, P1 ;  /* 0x000000ff03037207 */ /* 0x000fc60000800000 */
[----:B------:R-:W-:Y:S01]  /*2870*/  LOP3.LUT R7, R7, UR6, RZ, 0x3c, !PT ;  /* 0x0000000607077c12 */ /* 0x000fe2000f8e3cff */
[----:B------:R-:W-:Y:S07]  /*2880*/  @P2 BRA `(.L_x_29) ;  /* 0xfffffff400c82947 */ /* 0x000fee000383ffff */
.L_x_22:
[----:B01----:R-:W0:Y:S02]  /*2890*/  LDC R0, c[0x0][0x28c] ;  /* 0x0000a300ff007b82 */ /* 0x003e240000000800 */
[----:B0-----:R-:W-:-:S13]  /*28a0*/  ISETP.GE.AND P1, PT, R0, 0x1, PT ;  /* 0x000000010000780c */ /* 0x001fda0003f26270 */
[----:B------:R-:W-:Y:S05]  /*28b0*/  @!P1 BRA `(.L_x_30) ;  /* 0x0000000000449947 */ /* 0x000fea0003800000 */
[----:B------:R-:W-:Y:S05]  /*28c0*/  @!P0 BRA `(.L_x_31) ;  /* 0x0000000000048947 */ /* 0x000fea0003800000 */
[----:B------:R-:W-:Y:S01]  /*28d0*/  BPT.TRAP 0x1 ;  /* 0x000000040000795c */ /* 0x000fe20000300000 */
.L_x_31:
[----:B------:R-:W-:-:S13]  /*28e0*/  ISETP.NE.AND P0, PT, R22, RZ, PT ;  /* 0x000000ff1600720c */ /* 0x000fda0003f05270 */
[----:B------:R-:W-:-:S05]  /*28f0*/  VOTEU.ANY UP0, P0 ;  /* 0x00000000003f7886 */ /* 0x000fca0000000100 */
[----:B------:R-:W-:-:S06]  /*2900*/  @UP0 UIADD3 UR4, UR44, UR42, URZ ;  /* 0x0000002a2c040290 */ /* 0x000fcc000fffe03f */
[----:B------:R-:W-:Y:S02]  /*2910*/  IMAD.U32 R4, RZ, RZ, UR4 ;  /* 0x00000004ff047e24 */ /* 0x000fe4000f8e00ff */
[----:B------:R-:W-:Y:S02]  /*2920*/  IMAD.U32 R3, RZ, RZ, UR4 ;  /* 0x00000004ff037e24 */ /* 0x000fe4000f8e00ff */
[----:B------:R-:W-:-:S05]  /*2930*/  @P0 IMAD.WIDE.U32 R4, R4, -0x33333333, RZ ;  /* 0xcccccccd04040825 */ /* 0x000fca00078e00ff */
[----:B------:R-:W-:-:S05]  /*2940*/  @P0 SHF.R.U32.HI R0, RZ, 0x2, R5 ;  /* 0x00000002ff000819 */ /* 0x000fca0000011605 */
[----:B------:R-:W-:-:S04]  /*2950*/  @P0 IMAD R0, R0, -0x5, R3 ;  /* 0xfffffffb00000824 */ /* 0x000fc800078e0203 */
[----:B------:R-:W-:-:S04]  /*2960*/  @P0 IMAD R0, R0, 0x8, R6 ;  /* 0x0000000800000824 */ /* 0x000fc800078e0206 */
[----:B------:R-:W-:-:S05]  /*2970*/  @P0 VIADD R0, R0, 0x28 ;  /* 0x0000002800000836 */ /* 0x000fca0000000000 */
[----:B------:R-:W-:-:S04]  /*2980*/  @P0 PRMT R0, R19, 0x654, R0 ;  /* 0x0000065413000816 */ /* 0x000fc80000000000 */
[----:B------:R0:W-:Y:S01]  /*2990*/  @P0 SYNCS.ARRIVE.TRANS64.RED.A1T0 RZ, [R0+URZ], RZ ;  /* 0x000000ff00ff09a7 */ /* 0x0001e2000810043f */
[----:B------:R-:W-:-:S13]  /*29a0*/  ISETP.GT.U32.AND P0, PT, R18, 0x1, PT ;  /* 0x000000011200780c */ /* 0x000fda0003f04070 */
[----:B0-----:R-:W-:Y:S05]  /*29b0*/  @P0 BRA `(.L_x_30) ;  /* 0x0000000000040947 */ /* 0x001fea0003800000 */
[----:B------:R-:W-:Y:S01]  /*29c0*/  BPT.TRAP 0x1 ;  /* 0x000000040000795c */ /* 0x000fe20000300000 */
.L_x_30:
[----:B------:R-:W-:Y:S01]  /*29d0*/  IMAD.SHL.U32 R103, R103, 0x40, RZ ;  /* 0x0000004067677824 */ /* 0x000fe200078e00ff */
[----:B------:R-:W-:Y:S01]  /*29e0*/  UIADD3 UR42, UR43, UR42, URZ ;  /* 0x0000002a2b2a7290 */ /* 0x000fe2000fffe03f */
[----:B------:R-:W-:Y:S01]  /*29f0*/  SHF.R.S32.HI R9, RZ, 0x1f, R23 ;  /* 0x0000001fff097819 */ /* 0x000fe20000011417 */
[----:B------:R-:W-:Y:S01]  /*2a00*/  UISETP.GE.U32.AND UP1, UPT, UR43, 0x5, UPT ;  /* 0x000000052b00788c */ /* 0x000fe2000bf26070 */
[----:B------:R-:W-:Y:S01]  /*2a10*/  IMAD.SHL.U32 R3, R113, 0x100, RZ ;  /* 0x0000010071037824 */ /* 0x000fe200078e00ff */
[----:B------:R-:W-:Y:S01]  /*2a20*/  ULDC UR7, c[0x0][0x288] ;  /* 0x0000a20000077ab9 */ /* 0x000fe20000000800 */
[C---:B------:R-:W-:Y:S01]  /*2a30*/  LOP3.LUT R10, R103.reuse, 0x6, R98, 0xf8, !PT ;  /* 0x00000006670a7812 */ /* 0x040fe200078ef862 */
[----:B------:R-:W-:Y:S01]  /*2a40*/  UISETP.GT.U32.AND UP0, UPT, UR42, 0x4, UPT ;  /* 0x000000042a00788c */ /* 0x000fe2000bf04070 */
[----:B------:R-:W-:Y:S01]  /*2a50*/  ISETP.GE.AND P0, PT, R103, UR7, PT ;  /* 0x0000000767007c0c */ /* 0x000fe2000bf06270 */
[----:B------:R-:W-:Y:S01]  /*2a60*/  ULDC.64 UR4, c[0x0][0x5d0] ;  /* 0x0001740000047ab9 */ /* 0x000fe20000000a00 */
[--C-:B------:R-:W-:Y:S01]  /*2a70*/  SHF.R.S32.HI R11, RZ, 0x1f, R10.reuse ;  /* 0x0000001fff0b7819 */ /* 0x100fe2000001140a */
[----:B------:R-:W-:Y:S01]  /*2a80*/  ULDC UR10, c[0x0][0x284] ;  /* 0x0000a100000a7ab9 */ /* 0x000fe20000000800 */
[----:B------:R-:W-:Y:S01]  /*2a90*/  IMAD R0, R9, UR4, RZ ;  /* 0x0000000409007c24 */ /* 0x000fe2000f8e02ff */
[----:B------:R-:W-:Y:S01]  /*2aa0*/  UISETP.LT.U32.AND UP0, UPT, UR43, 0x5, UP0 ;  /* 0x000000052b00788c */ /* 0x000fe20008701070 */
[----:B------:R-:W-:Y:S01]  /*2ab0*/  ISETP.GE.OR P0, PT, R3, UR10, P0 ;  /* 0x0000000a03007c0c */ /* 0x000fe20008706670 */
[----:B------:R-:W-:Y:S01]  /*2ac0*/  IMAD.WIDE.U32 R4, R23, UR4, R10 ;  /* 0x0000000417047c25 */ /* 0x000fe2000f8e000a */
[----:B------:R-:W-:Y:S01]  /*2ad0*/  ULDC.64 UR8, c[0x0][0x5c8] ;  /* 0x0001720000087ab9 */ /* 0x000fe20000000a00 */
[----:B------:R-:W-:-:S02]  /*2ae0*/  USEL UR6, URZ, 0x1, !UP0 ;  /* 0x000000013f067887 */ /* 0x000fc4000c000000 */
[----:B------:R-:W-:Y:S01]  /*2af0*/  IMAD R7, R23, UR5, R0 ;  /* 0x0000000517077c24 */ /* 0x000fe2000f8e0200 */
[----:B------:R-:W-:Y:S01]  /*2b00*/  @UP1 UIMAD.WIDE.U32 UR4, UR42, -0x33333333, URZ ;  /* 0xcccccccd2a0418a5 */ /* 0x000fe2000f8e003f */
[----:B------:R-:W-:Y:S01]  /*2b10*/  IMAD.WIDE R112, R113, 0x100, R88 ;  /* 0x0000010071707825 */ /* 0x000fe200078e0258 */
[----:B------:R-:W-:Y:S02]  /*2b20*/  ULOP3.LUT UR40, UR40, UR6, URZ, 0x3c, !UPT ;  /* 0x0000000628287292 */ /* 0x000fe4000f8e3c3f */
[----:B------:R-:W-:Y:S01]  /*2b30*/  @UP1 USHF.R.U32.HI UR4, URZ, 0x2, UR5 ;  /* 0x000000023f041899 */ /* 0x000fe20008011605 */
[----:B------:R-:W-:Y:S02]  /*2b40*/  IMAD.IADD R5, R5, 0x1, R7 ;  /* 0x0000000105057824 */ /* 0x000fe400078e0207 */
[----:B------:R-:W-:Y:S01]  /*2b50*/  IMAD R7, R113, UR8, RZ ;  /* 0x0000000871077c24 */ /* 0x000fe2000f8e02ff */
[----:B------:R-:W-:Y:S01]  /*2b60*/  @UP1 ULOP3.LUT UR40, UR40, 0x1, UR4, 0x78, !UPT ;  /* 0x0000000128281892 */ /* 0x000fe2000f8e7804 */
[----:B------:R-:W-:-:S04]  /*2b70*/  IMAD.WIDE.U32 R114, R112, UR8, R4 ;  /* 0x0000000870727c25 */ /* 0x000fc8000f8e0004 */
[----:B------:R-:W-:Y:S02]  /*2b80*/  IMAD R7, R112, UR9, R7 ;  /* 0x0000000970077c24 */ /* 0x000fe4000f8e0207 */
[----:B------:R-:W-:Y:S01]  /*2b90*/  IMAD.MOV.U32 R0, RZ, RZ, -0x1 ;  /* 0xffffffffff007424 */ /* 0x000fe200078e00ff */
[----:B------:R-:W-:Y:S06]  /*2ba0*/  @P0 BRA `(.L_x_32) ;  /* 0x0000004800240947 */ /* 0x000fec0003800000 */
[----:B-----5:R-:W-:Y:S01]  /*2bb0*/  FSETP.NEU.AND P1, PT, R91, RZ, PT ;  /* 0x000000ff5b00720b */ /* 0x020fe20003f2d000 */
[----:B------:R-:W-:Y:S01]  /*2bc0*/  IMAD.IADD R4, R97, 0x1, -R103 ;  /* 0x0000000161047824 */ /* 0x000fe200078e0a67 */
[----:B------:R-:W-:Y:S01]  /*2bd0*/  BSSY B0, `(.L_x_32) ;  /* 0x0000486000007945 */ /* 0x000fe20003800000 */
[----:B------:R-:W-:Y:S02]  /*2be0*/  IMAD.IADD R3, R102, 0x1, -R3 ;  /* 0x0000000166037824 */ /* 0x000fe400078e0a03 */
[----:B------:R-:W-:Y:S01]  /*2bf0*/  IMAD.IADD R21, R115, 0x1, R7 ;  /* 0x0000000173157824 */ /* 0x000fe200078e0207 */
[----:B------:R-:W-:-:S04]  /*2c00*/  ISETP.GT.AND P6, PT, R4, RZ, PT ;  /* 0x000000ff0400720c */ /* 0x000fc80003fc4270 */
[----:B------:R-:W-:-:S03]  /*2c10*/  ISETP.GT.AND P0, PT, R3, RZ, P6 ;  /* 0x000000ff0300720c */ /* 0x000fc60003704270 */
[----:B------:R-:W-:Y:S10]  /*2c20*/  @!P1 BRA `(.L_x_33) ;  /* 0x00000030008c9947 */ /* 0x000ff40003800000 */
[----:B------:R-:W0:Y:S01]  /*2c30*/  LDC.64 R14, c[0x0][0x5b8] ;  /* 0x00016e00ff0e7b82 */ /* 0x000e220000000a00 */
[----:B------:R-:W-:-:S07]  /*2c40*/  ULDC.64 UR4, c[0x0][0x5c0] ;  /* 0x0001700000047ab9 */ /* 0x000fce0000000a00 */
[----:B------:R-:W1:Y:S08]  /*2c50*/  LDC.64 R108, c[0x0][0x5b0] ;  /* 0x00016c00ff6c7b82 */ /* 0x000e700000000a00 */
[----:B------:R-:W2:Y:S01]  /*2c60*/  LDC.64 R12, c[0x0][0x5a8] ;  /* 0x00016a00ff0c7b82 */ /* 0x000ea20000000a00 */
[-C--:B0-----:R-:W-:Y:S02]  /*2c70*/  IMAD R6, R9, R14.reuse, RZ ;  /* 0x0000000e09067224 */ /* 0x081fe400078e02ff */
[----:B------:R-:W-:-:S04]  /*2c80*/  IMAD.WIDE.U32 R106, R23, R14, R10 ;  /* 0x0000000e176a7225 */ /* 0x000fc800078e000a */
[----:B------:R-:W-:Y:S02]  /*2c90*/  IMAD R125, R23, R15, R6 ;  /* 0x0000000f177d7224 */ /* 0x000fe400078e0206 */
[-C--:B-1----:R-:W-:Y:S02]  /*2ca0*/  IMAD R5, R113, R108.reuse, RZ ;  /* 0x0000006c71057224 */ /* 0x082fe400078e02ff */
[----:B------:R-:W-:Y:S02]  /*2cb0*/  IMAD.IADD R105, R107, 0x1, R125 ;  /* 0x000000016b697824 */ /* 0x000fe400078e027d */
[----:B------:R-:W-:Y:S02]  /*2cc0*/  IMAD.MOV.U32 R104, RZ, RZ, R106 ;  /* 0x000000ffff687224 */ /* 0x000fe400078e006a */
[C---:B------:R-:W-:Y:S02]  /*2cd0*/  IMAD R103, R112.reuse, R109, R5 ;  /* 0x0000006d70677224 */ /* 0x040fe400078e0205 */
[----:B------:R-:W-:-:S04]  /*2ce0*/  IMAD.WIDE.U32 R6, R112, R108, R104 ;  /* 0x0000006c70067225 */ /* 0x000fc800078e0068 */
[----:B------:R-:W-:Y:S01]  /*2cf0*/  IMAD.IADD R5, R7, 0x1, R103 ;  /* 0x0000000107057824 */ /* 0x000fe200078e0267 */
[----:B--2---:R-:W-:-:S04]  /*2d00*/  LEA R8, P1, R6, R12, 0x2 ;  /* 0x0000000c06087211 */ /* 0x004fc800078210ff */
[----:B------:R-:W-:-:S05]  /*2d10*/  LEA.HI.X R9, R6, R13, R5, 0x2, P1 ;  /* 0x0000000d06097211 */ /* 0x000fca00008f1405 */
[----:B------:R-:W2:Y:S01]  /*2d20*/  @P0 LDG.E.LTC128B R5, desc[UR36][R8.64] ;  /* 0x0000002408050981 */ /* 0x000ea2000c1e1920 */
[----:B------:R-:W-:Y:S01]  /*2d30*/  LEA R20, P1, R114, UR4, 0x2 ;  /* 0x0000000472147c11 */ /* 0x000fe2000f8210ff */
[-C--:B------:R-:W-:Y:S01]  /*2d40*/  IMAD.WIDE.U32 R6, R112, R108.reuse, R10 ;  /* 0x0000006c70067225 */ /* 0x080fe200078e000a */
[----:B------:R-:W-:Y:S01]  /*2d50*/  ISETP.GT.AND P4, PT, R4, 0x1, PT ;  /* 0x000000010400780c */ /* 0x000fe20003f84270 */
[----:B------:R-:W-:Y:S01]  /*2d60*/  BSSY B1, `(.L_x_34) ;  /* 0x0000013000017945 */ /* 0x000fe20003800000 */
[----:B------:R-:W-:Y:S01]  /*2d70*/  LEA.HI.X R21, R114, UR5, R21, 0x2, P1 ;  /* 0x0000000572157c11 */ /* 0x000fe200088f1415 */
[----:B------:R-:W-:Y:S01]  /*2d80*/  IMAD.IADD R7, R103, 0x1, R7 ;  /* 0x0000000167077824 */ /* 0x000fe200078e0207 */
[----:B------:R-:W-:Y:S01]  /*2d90*/  ISETP.GT.AND P1, PT, R3, RZ, P4 ;  /* 0x000000ff0300720c */ /* 0x000fe20002724270 */
[C---:B------:R-:W-:Y:S01]  /*2da0*/  IMAD.SHL.U32 R114, R108.reuse, 0x8, RZ ;  /* 0x000000086c727824 */ /* 0x040fe200078e00ff */
[----:B------:R-:W-:Y:S02]  /*2db0*/  SHF.L.U64.HI R115, R108, 0x3, R109 ;  /* 0x000000036c737819 */ /* 0x000fe4000001026d */
[----:B------:R-:W-:Y:S01]  /*2dc0*/  P2R R119, PR, RZ, 0x10 ;  /* 0x00000010ff777803 */ /* 0x000fe20000000000 */
[----:B------:R-:W-:Y:S01]  /*2dd0*/  IMAD.WIDE.U32 R116, R112, R108, R114 ;  /* 0x0000006c70747225 */ /* 0x000fe200078e0072 */
[----:B--2---:R-:W-:-:S05]  /*2de0*/  LOP3.LUT R110, R5, 0xffffe000, RZ, 0xc0, !PT ;  /* 0xffffe000056e7812 */ /* 0x004fca00078ec0ff */
[----:B------:R-:W-:Y:S01]  /*2df0*/  FMUL R15, R110, R91 ;  /* 0x0000005b6e0f7220 */ /* 0x000fe20000400000 */
[----:B------:R-:W-:-:S04]  /*2e00*/  IMAD.WIDE.U32 R110, R23, R14, R6 ;  /* 0x0000000e176e7225 */ /* 0x000fc800078e0006 */
[----:B------:R-:W-:Y:S01]  /*2e10*/  FFMA R15, R56, R90, R15 ;  /* 0x0000005a380f7223 */ /* 0x000fe2000000000f */
[----:B------:R-:W-:Y:S01]  /*2e20*/  IMAD.IADD R7, R125, 0x1, R111 ;  /* 0x000000017d077824 */ /* 0x000fe200078e026f */
[----:B------:R-:W-:-:S03]  /*2e30*/  LEA R6, P2, R110, R12, 0x2 ;  /* 0x0000000c6e067211 */ /* 0x000fc600078410ff */
[----:B------:R-:W-:Y:S02]  /*2e40*/  F2FP.TF32.F32.PACK_B R15, R15 ;  /* 0x0000000fff0f723e */ /* 0x000fe400024050ff */
[----:B------:R-:W-:-:S03]  /*2e50*/  LEA.HI.X R7, R110, R13, R7, 0x2, P2 ;  /* 0x0000000d6e077211 */ /* 0x000fc600010f1407 */
[----:B------:R0:W-:Y:S01]  /*2e60*/  @P0 STG.E desc[UR36][R20.64], R15 ;  /* 0x0000000f14000986 */ /* 0x0001e2000c101924 */
[----:B------:R-:W-:Y:S05]  /*2e70*/  @!P1 BRA `(.L_x_35) ;  /* 0x0000000000049947 */ /* 0x000fea0003800000 */
[----:B------:R1:W5:Y:S02]  /*2e80*/  LDG.E.LTC128B R5, desc[UR36][R6.64+0x4] ;  /* 0x0000042406057981 */ /* 0x000364000c1e1920 */
.L_x_35:
[----:B------:R-:W-:Y:S05]  /*2e90*/  BSYNC B1 ;  /* 0x0000000000017941 */ /* 0x000fea0003800000 */
.L_x_34:
[----:B-----5:R-:W-:Y:S01]  /*2ea0*/  LOP3.LUT R8, R5, 0xffffe000, RZ, 0xc0, !PT ;  /* 0xffffe00005087812 */ /* 0x020fe200078ec0ff */
[----:B0-----:R-:W-:Y:S01]  /*2eb0*/  IMAD.IADD R15, R103, 0x1, R117 ;  /* 0x00000001670f7824 */ /* 0x001fe200078e0275 */
[----:B------:R-:W-:Y:S01]  /*2ec0*/  IADD3 R9, P2, R106, R116, RZ ;  /* 0x000000746a097210 */ /* 0x000fe20007f5e0ff */
[----:B------:R-:W-:Y:S01]  /*2ed0*/  IMAD.MOV.U32 R103, RZ, RZ, R5 ;  /* 0x000000ffff677224 */ /* 0x000fe200078e0005 */
[----:B------:R-:W-:Y:S01]  /*2ee0*/  ISETP.GT.AND P0, PT, R3, 0x8, P6 ;  /* 0x000000080300780c */ /* 0x000fe20003704270 */
[----:B------:R-:W-:Y:S02]  /*2ef0*/  FMUL R8, R8, R91 ;  /* 0x0000005b08087220 */ /* 0x000fe40000400000 */
[----:B------:R-:W-:Y:S02]  /*2f00*/  IMAD.X R56, R15, 0x1, R105, P2 ;  /* 0x000000010f387824 */ /* 0x000fe400010e0669 */
[----:B------:R-:W-:Y:S01]  /*2f10*/  FFMA R57, R57, R90, R8 ;  /* 0x0000005a39397223 */ /* 0x000fe20000000008 */
[----:B------:R-:W-:-:S04]  /*2f20*/  LEA R8, P2, R9, R12, 0x2 ;  /* 0x0000000c09087211 */ /* 0x000fc800078410ff */
[----:B------:R-:W-:Y:S02]  /*2f30*/  F2FP.TF32.F32.PACK_B R57, R57 ;  /* 0x00000039ff39723e */ /* 0x000fe400024050ff */
[----:B------:R-:W-:-:S03]  /*2f40*/  LEA.HI.X R9, R9, R13, R56, 0x2, P2 ;  /* 0x0000000d09097211 */ /* 0x000fc600010f1438 */
[----:B------:R0:W-:Y:S04]  /*2f50*/  @P1 STG.E desc[UR36][R20.64+0x4], R57 ;  /* 0x0000043914001986 */ /* 0x0001e8000c101924 */
[----:B------:R-:W2:Y:S01]  /*2f60*/  @P0 LDG.E.LTC128B R103, desc[UR36][R8.64] ;  /* 0x0000002408670981 */ /* 0x000ea2000c1e1920 */
[----:B------:R-:W-:Y:S01]  /*2f70*/  IADD3 R116, P1, R10, R116, RZ ;  /* 0x000000740a747210 */ /* 0x000fe20007f3e0ff */
[C---:B------:R-:W-:Y:S01]  /*2f80*/  IMAD.SHL.U32 R121, R92.reuse, 0x4, RZ ;  /* 0x000000045c797824 */ /* 0x040fe200078e00ff */
[----:B------:R-:W-:Y:S01]  /*2f90*/  SHF.L.U64.HI R123, R92, 0x2, R95 ;  /* 0x000000025c7b7819 */ /* 0x000fe2000001025f */
[----:B------:R-:W-:Y:S02]  /*2fa0*/  BSSY B1, `(.L_x_36) ;  /* 0x0000010000017945 */ /* 0x000fe40003800000 */
[----:B------:R-:W-:Y:S01]  /*2fb0*/  IMAD.X R117, R11, 0x1, R15, P1 ;  /* 0x000000010b757824 */ /* 0x000fe200008e060f */
[----:B------:R-:W-:-:S02]  /*2fc0*/  IADD3 R110, P2, R121, R20, RZ ;  /* 0x00000014796e7210 */ /* 0x000fc40007f5e0ff */
[----:B------:R-:W-:Y:S01]  /*2fd0*/  ISETP.GT.AND P1, PT, R3, 0x8, P4 ;  /* 0x000000080300780c */ /* 0x000fe20002724270 */
[----:B------:R-:W-:-:S04]  /*2fe0*/  IMAD.WIDE.U32 R116, R23, R14, R116 ;  /* 0x0000000e17747225 */ /* 0x000fc800078e0074 */
[----:B------:R-:W-:Y:S01]  /*2ff0*/  IMAD.X R111, R123, 0x1, R21, P2 ;  /* 0x000000017b6f7824 */ /* 0x000fe200010e0615 */
[----:B--2---:R-:W-:-:S05]  /*3000*/  LOP3.LUT R56, R103, 0xffffe000, RZ, 0xc0, !PT ;  /* 0xffffe00067387812 */ /* 0x004fca00078ec0ff */
[----:B------:R-:W-:Y:S01]  /*3010*/  FMUL R5, R56, R91 ;  /* 0x0000005b38057220 */ /* 0x000fe20000400000 */
[----:B------:R-:W-:-:S03]  /*3020*/  LEA R56, P3, R116, R12, 0x2 ;  /* 0x0000000c74387211 */ /* 0x000fc600078610ff */
[----:B------:R-:W-:Y:S01]  /*3030*/  FFMA R15, R58, R90, R5 ;  /* 0x0000005a3a0f7223 */ /* 0x000fe20000000005 */
[----:B------:R-:W-:-:S04]  /*3040*/  IMAD.IADD R5, R125, 0x1, R117 ;  /* 0x000000017d057824 */ /* 0x000fc800078e0275 */
[----:B------:R-:W-:Y:S02]  /*3050*/  F2FP.TF32.F32.PACK_B R15, R15 ;  /* 0x0000000fff0f723e */ /* 0x000fe400024050ff */
[----:B0-----:R-:W-:-:S03]  /*3060*/  LEA.HI.X R57, R116, R13, R5, 0x2, P3 ;  /* 0x0000000d74397211 */ /* 0x001fc600018f1405 */
[----:B------:R0:W-:Y:S01]  /*3070*/  @P0 STG.E desc[UR36][R110.64], R15 ;  /* 0x0000000f6e000986 */ /* 0x0001e2000c101924 */
[----:B------:R-:W-:Y:S05]  /*3080*/  @!P1 BRA `(.L_x_37) ;  /* 0x0000000000049947 */ /* 0x000fea0003800000 */
[----:B------:R2:W5:Y:S02]  /*3090*/  LDG.E.LTC128B R103, desc[UR36][R56.64+0x4] ;  /* 0x0000042438677981 */ /* 0x000564000c1e1920 */
.L_x_37:
[----:B------:R-:W-:Y:S05]  /*30a0*/  BSYNC B1 ;  /* 0x0000000000017941 */ /* 0x000fea0003800000 */
.L_x_36:
[----:B-----5:R-:W-:Y:S01]  /*30b0*/  LOP3.LUT R8, R103, 0xffffe000, RZ, 0xc0, !PT ;  /* 0xffffe00067087812 */ /* 0x020fe200078ec0ff */
[----:B------:R-:W-:Y:S01]  /*30c0*/  BSSY B1, `(.L_x_38) ;  /* 0x000000b000017945 */ /* 0x000fe20003800000 */
[----:B------:R-:W-:Y:S01]  /*30d0*/  ISETP.GT.AND P4, PT, R4, 0x8, PT ;  /* 0x000000080400780c */ /* 0x000fe20003f84270 */
[----:B0-----:R-:W-:Y:S02]  /*30e0*/  IMAD.SHL.U32 R15, R93, 0x4, RZ ;  /* 0x000000045d0f7824 */ /* 0x001fe400078e00ff */
[----:B------:R-:W-:Y:S01]  /*30f0*/  FMUL R8, R8, R91 ;  /* 0x0000005b08087220 */ /* 0x000fe20000400000 */
[----:B------:R-:W-:Y:S02]  /*3100*/  ISETP.GT.AND P0, PT, R3, RZ, P4 ;  /* 0x000000ff0300720c */ /* 0x000fe40002704270 */
[----:B------:R-:W-:Y:S01]  /*3110*/  P2R R116, PR, RZ, 0x10 ;  /* 0x00000010ff747803 */ /* 0x000fe20000000000 */
[----:B------:R-:W-:-:S05]  /*3120*/  FFMA R59, R59, R90, R8 ;  /* 0x0000005a3b3b7223 */ /* 0x000fca0000000008 */
[----:B------:R-:W-:-:S05]  /*3130*/  F2FP.TF32.F32.PACK_B R59, R59 ;  /* 0x0000003bff3b723e */ /* 0x000fca00024050ff */
[----:B------:R0:W-:Y:S01]  /*3140*/  @P1 STG.E desc[UR36][R110.64+0x4], R59 ;  /* 0x0000043b6e001986 */ /* 0x0001e2000c101924 */
[----:B------:R-:W-:Y:S05]  /*3150*/  @!P0 BRA `(.L_x_39) ;  /* 0x0000000000048947 */ /* 0x000fea0003800000 */
[----:B------:R3:W5:Y:S02]  /*3160*/  LDG.E.LTC128B R103, desc[UR36][R6.64+0x20] ;  /* 0x0000202406677981 */ /* 0x000764000c1e1920 */
.L_x_39:
[----:B------:R-:W-:Y:S05]  /*3170*/  BSYNC B1 ;  /* 0x0000000000017941 */ /* 0x000fea0003800000 */
.L_x_38:
[----:B-----5:R-:W-:Y:S01]  /*3180*/  LOP3.LUT R58, R103, 0xffffe000, RZ, 0xc0, !PT ;  /* 0xffffe000673a7812 */ /* 0x020fe200078ec0ff */
[----:B------:R-:W-:Y:S01]  /*3190*/  BSSY B1, `(.L_x_40) ;  /* 0x000000d000017945 */ /* 0x000fe20003800000 */
[----:B------:R-:W-:Y:S02]  /*31a0*/  SHF.L.U64.HI R5, R93, 0x2, R94 ;  /* 0x000000025d057819 */ /* 0x000fe4000001025e */
[----:B------:R-:W-:Y:S01]  /*31b0*/  IADD3 R8, P1, P2, R15, R20, R121 ;  /* 0x000000140f087210 */ /* 0x000fe20007a3e079 */
[----:B0-----:R-:W-:Y:S01]  /*31c0*/  FMUL R59, R58, R91 ;  /* 0x0000005b3a3b7220 */ /* 0x001fe20000400000 */
[----:B------:R-:W-:Y:S02]  /*31d0*/  ISETP.GT.AND P3, PT, R4, 0x9, PT ;  /* 0x000000090400780c */ /* 0x000fe40003f64270 */
[----:B------:R-:W-:Y:S01]  /*31e0*/  IADD3.X R9, R5, R21, R123, P1, P2 ;  /* 0x0000001505097210 */ /* 0x000fe20000fe447b */
[----:B------:R-:W-:Y:S01]  /*31f0*/  FFMA R59, R60, R90, R59 ;  /* 0x0000005a3c3b7223 */ /* 0x000fe2000000003b */
[----:B------:R-:W-:-:S02]  /*3200*/  ISETP.GT.AND P1, PT, R3, RZ, P3 ;  /* 0x000000ff0300720c */ /* 0x000fc40001f24270 */
[----:B------:R-:W-:Y:S02]  /*3210*/  P2R R117, PR, RZ, 0x8 ;  /* 0x00000008ff757803 */ /* 0x000fe40000000000 */
[----:B------:R-:W-:-:S05]  /*3220*/  F2FP.TF32.F32.PACK_B R59, R59 ;  /* 0x0000003bff3b723e */ /* 0x000fca00024050ff */
[----:B------:R0:W-:Y:S04]  /*3230*/  @P0 STG.E desc[UR36][R20.64+0x20], R59 ;  /* 0x0000203b14000986 */ /* 0x0001e8000c101924 */
[----:B------:R-:W-:Y:S05]  /*3240*/  @!P1 BRA `(.L_x_41) ;  /* 0x0000000000049947 */ /* 0x000fea0003800000 */
[----:B------:R4:W5:Y:S02]  /*3250*/  LDG.E.LTC128B R103, desc[UR36][R6.64+0x24] ;  /* 0x0000242406677981 */ /* 0x000964000c1e1920 */
.L_x_41:
[----:B------:R-:W-:Y:S05]  /*3260*/  BSYNC B1 ;  /* 0x0000000000017941 */ /* 0x000fea0003800000 */
.L_x_40:
[----:B-----5:R-:W-:Y:S01]  /*3270*/  LOP3.LUT R58, R103, 0xffffe000, RZ, 0xc0, !PT ;  /* 0xffffe000673a7812 */ /* 0x020fe200078ec0ff */
[----:B------:R-:W-:Y:S01]  /*3280*/  BSSY B1, `(.L_x_42) ;  /* 0x0000008000017945 */ /* 0x000fe20003800000 */
[----:B------:R-:W-:-:S03]  /*3290*/  ISETP.GT.AND P0, PT, R3, 0x8, P4 ;  /* 0x000000080300780c */ /* 0x000fc60002704270 */
[----:B------:R-:W-:-:S04]  /*32a0*/  FMUL R58, R58, R91 ;  /* 0x0000005b3a3a7220 */ /* 0x000fc80000400000 */
[----:B------:R-:W-:-:S05]  /*32b0*/  FFMA R61, R61, R90, R58 ;  /* 0x0000005a3d3d7223 */ /* 0x000fca000000003a */
[----:B------:R-:W-:-:S05]  /*32c0*/  F2FP.TF32.F32.PACK_B R61, R61 ;  /* 0x0000003dff3d723e */ /* 0x000fca00024050ff */
[----:B------:R0:W-:Y:S01]  /*32d0*/  @P1 STG.E desc[UR36][R20.64+0x24], R61 ;  /* 0x0000243d14001986 */ /* 0x0001e2000c101924 */
[----:B------:R-:W-:Y:S05]  /*32e0*/  @!P0 BRA `(.L_x_43) ;  /* 0x0000000000048947 */ /* 0x000fea0003800000 */
[----:B------:R0:W5:Y:S02]  /*32f0*/  LDG.E.LTC128B R103, desc[UR36][R56.64+0x20] ;  /* 0x0000202438677981 */ /* 0x000164000c1e1920 */
.L_x_43:
[----:B------:R-:W-:Y:S05]  /*3300*/  BSYNC B1 ;  /* 0x0000000000017941 */ /* 0x000fea0003800000 */
.L_x_42:
[----:B-----5:R-:W-:Y:S01]  /*3310*/  LOP3.LUT R58, R103, 0xffffe000, RZ, 0xc0, !PT ;  /* 0xffffe000673a7812 */ /* 0x020fe200078ec0ff */
[----:B------:R-:W-:Y:S01]  /*3320*/  BSSY B1, `(.L_x_44) ;  /* 0x0000008000017945 */ /* 0x000fe20003800000 */
[----:B------:R-:W-:-:S03]  /*3330*/  ISETP.GT.AND P1, PT, R3, 0x8, P3 ;  /* 0x000000080300780c */ /* 0x000fc60001f24270 */
[----:B0-----:R-:W-:-:S04]  /*3340*/  FMUL R59, R58, R91 ;  /* 0x0000005b3a3b7220 */ /* 0x001fc80000400000 */
[----:B------:R-:W-:-:S05]  /*3350*/  FFMA R59, R62, R90, R59 ;  /* 0x0000005a3e3b7223 */ /* 0x000fca000000003b */
[----:B------:R-:W-:-:S05]  /*3360*/  F2FP.TF32.F32.PACK_B R59, R59 ;  /* 0x0000003bff3b723e */ /* 0x000fca00024050ff */
[----:B------:R0:W-:Y:S01]  /*3370*/  @P0 STG.E desc[UR36][R110.64+0x20], R59 ;  /* 0x0000203b6e000986 */ /* 0x0001e2000c101924 */
[----:B------:R-:W-:Y:S05]  /*3380*/  @!P1 BRA `(.L_x_45) ;  /* 0x0000000000049947 */ /* 0x000fea0003800000 */
[----:B------:R0:W5:Y:S02]  /*3390*/  LDG.E.LTC128B R103, desc[UR36][R56.64+0x24] ;  /* 0x0000242438677981 */ /* 0x000164000c1e1920 */
.L_x_45:
[----:B------:R-:W-:Y:S05]  /*33a0*/  BSYNC B1 ;  /* 0x0000000000017941 */ /* 0x000fea0003800000 */
.L_x_44:
[----:B-----5:R-:W-:Y:S01]  /*33b0*/  LOP3.LUT R58, R103, 0xffffe000, RZ, 0xc0, !PT ;  /* 0xffffe000673a7812 */ /* 0x020fe200078ec0ff */
[----:B------:R-:W-:Y:S01]  /*33c0*/  BSSY B1, `(.L_x_46) ;  /* 0x000000c000017945 */ /* 0x000fe20003800000 */
[----:B------:R-:W-:Y:S02]  /*33d0*/  IADD3 R121, P0, R112, 0x80, RZ ;  /* 0x0000008070797810 */ /* 0x000fe40007f1e0ff */
[----:B------:R-:W-:Y:S01]  /*33e0*/  ISETP.GT.AND P2, PT, R4, 0x10, PT ;  /* 0x000000100400780c */ /* 0x000fe20003f44270 */
[----:B------:R-:W-:Y:S02]  /*33f0*/  FMUL R58, R58, R91 ;  /* 0x0000005b3a3a7220 */ /* 0x000fe40000400000 */
[----:B------:R-:W-:Y:S01]  /*3400*/  IMAD.X R113, RZ, RZ, R113, P0 ;  /* 0x000000ffff717224 */ /* 0x000fe200000e0671 */
[----:B------:R-:W-:Y:S01]  /*3410*/  ISETP.GT.AND P0, PT, R3, RZ, P2 ;  /* 0x000000ff0300720c */ /* 0x000fe20001704270 */
[----:B------:R-:W-:Y:S01]  /*3420*/  FFMA R63, R63, R90, R58 ;  /* 0x0000005a3f3f7223 */ /* 0x000fe2000000003a */
[----:B------:R-:W-:-:S04]  /*3430*/  P2R R112, PR, RZ, 0x4 ;  /* 0x00000004ff707803 */ /* 0x000fc80000000000 */
[----:B------:R-:W-:-:S05]  /*3440*/  F2FP.TF32.F32.PACK_B R63, R63 ;  /* 0x0000003fff3f723e */ /* 0x000fca00024050ff */
[----:B------:R0:W-:Y:S02]  /*3450*/  @P1 STG.E desc[UR36][R110.64+0x24], R63 ;  /* 0x0000243f6e001986 */ /* 0x0001e4000c101924 */
[----:B------:R-:W-:Y:S05]  /*3460*/  @!P0 BRA `(.L_x_47) ;  /* 0x0000000000048947 */ /* 0x000fea0003800000 */
[----:B------:R0:W5:Y:S02]  /*3470*/  LDG.E.LTC128B R103, desc[UR36][R6.64+0x40] ;  /* 0x0000402406677981 */ /* 0x000164000c1e1920 */
.L_x_47:
[----:B------:R-:W-:Y:S05]  /*3480*/  BSYNC B1 ;  /* 0x0000000000017941 */ /* 0x000fea0003800000 */
.L_x_46:
[----:B-----5:R-:W-:Y:S01]  /*3490*/  LOP3.LUT R58, R103, 0xffffe000, RZ, 0xc0, !PT ;  /* 0xffffe000673a7812 */ /* 0x020fe200078ec0ff */
[-C--:B------:R-:W-:Y:S01]  /*34a0*/  IMAD R60, R113, R108.reuse, RZ ;  /* 0x0000006c713c7224 */ /* 0x080fe200078e02ff */
[----:B------:R-:W-:Y:S01]  /*34b0*/  ISETP.GT.AND P1, PT, R4, 0x11, PT ;  /* 0x000000110400780c */ /* 0x000fe20003f24270 */
[----:B------:R-:W-:Y:S02]  /*34c0*/  BSSY B1, `(.L_x_48) ;  /* 0x0000020000017945 */ /* 0x000fe40003800000 */
[----:B0-----:R-:W-:Y:S01]  /*34d0*/  FMUL R59, R58, R91 ;  /* 0x0000005b3a3b7220 */ /* 0x001fe20000400000 */
[C---:B------:R-:W-:Y:S02]  /*34e0*/  IMAD R107, R121.reuse, R109, R60 ;  /* 0x0000006d796b7224 */ /* 0x040fe400078e023c */
[----:B------:R-:W-:-:S04]  /*34f0*/  IMAD.WIDE.U32 R60, R121, R108, R10 ;  /* 0x0000006c793c7225 */ /* 0x000fc800078e000a */
[----:B------:R-:W-:Y:S01]  /*3500*/  FFMA R113, R64, R90, R59 ;  /* 0x0000005a40717223 */ /* 0x000fe2000000003b */
[----:B------:R-:W-:-:S04]  /*3510*/  IMAD.IADD R61, R107, 0x1, R61 ;  /* 0x000000016b3d7824 */ /* 0x000fc800078e023d */
[----:B------:R-:W-:Y:S01]  /*3520*/  F2FP.TF32.F32.PACK_B R113, R113 ;  /* 0x00000071ff71723e */ /* 0x000fe200024050ff */
[----:B------:R-:W-:-:S04]  /*3530*/  IMAD.WIDE.U32 R58, R121, R108, R104 ;  /* 0x0000006c793a7225 */ /* 0x000fc800078e0068 */
[----:B------:R0:W-:Y:S01]  /*3540*/  @P0 STG.E desc[UR36][R20.64+0x40], R113 ;  /* 0x0000407114000986 */ /* 0x0001e2000c101924 */
[----:B------:R-:W-:Y:S01]  /*3550*/  IMAD.WIDE.U32 R62, R23, R14, R60 ;  /* 0x0000000e173e7225 */ /* 0x000fe200078e003c */
[----:B------:R-:W-:-:S03]  /*3560*/  LEA R60, P0, R58, R12, 0x2 ;  /* 0x0000000c3a3c7211 */ /* 0x000fc600078010ff */
[----:B------:R-:W-:Y:S02]  /*3570*/  IMAD.IADD R59, R59, 0x1, R107 ;  /* 0x000000013b3b7824 */ /* 0x000fe400078e026b */
[----:B------:R-:W-:-:S03]  /*3580*/  IMAD.WIDE.U32 R108, R121, R108, R114 ;  /* 0x0000006c796c7225 */ /* 0x000fc600078e0072 */
[----:B------:R-:W-:Y:S01]  /*3590*/  LEA.HI.X R61, R58, R13, R59, 0x2, P0 ;  /* 0x0000000d3a3d7211 */ /* 0x000fe200000f143b */
[----:B------:R-:W-:Y:S01]  /*35a0*/  IMAD.IADD R59, R125, 0x1, R63 ;  /* 0x000000017d3b7824 */ /* 0x000fe200078e023f */
[----:B------:R-:W-:Y:S01]  /*35b0*/  LEA R58, P0, R62, R12, 0x2 ;  /* 0x0000000c3e3a7211 */ /* 0x000fe200078010ff */
[----:B------:R-:W-:-:S03]  /*35c0*/  IMAD.IADD R107, R107, 0x1, R109 ;  /* 0x000000016b6b7824 */ /* 0x000fc600078e026d */
[----:B------:R-:W-:Y:S02]  /*35d0*/  LEA.HI.X R59, R62, R13, R59, 0x2, P0 ;  /* 0x0000000d3e3b7211 */ /* 0x000fe400000f143b */
[----:B------:R-:W-:-:S05]  /*35e0*/  IADD3 R106, P0, R106, R108, RZ ;  /* 0x0000006c6a6a7210 */ /* 0x000fca0007f1e0ff */
[----:B------:R-:W-:Y:S01]  /*35f0*/  IMAD.X R104, R107, 0x1, R105, P0 ;  /* 0x000000016b687824 */ /* 0x000fe200000e0669 */
[----:B------:R-:W-:-:S05]  /*3600*/  IADD3 R62, P0, R10, R108, RZ ;  /* 0x0000006c0a3e7210 */ /* 0x000fca0007f1e0ff */
[----:B------:R-:W-:Y:S01]  /*3610*/  IMAD.X R63, R11, 0x1, R107, P0 ;  /* 0x000000010b3f7824 */ /* 0x000fe200000e066b */
[----:B------:R-:W-:Y:S01]  /*3620*/  LEA R10, P0, R106, R12, 0x2 ;  /* 0x0000000c6a0a7211 */ /* 0x000fe200078010ff */
[----:B------:R-:W-:-:S03]  /*3630*/  IMAD.WIDE.U32 R62, R23, R14, R62 ;  /* 0x0000000e173e7225 */ /* 0x000fc600078e003e */
[----:B------:R-:W-:Y:S02]  /*3640*/  LEA.HI.X R11, R106, R13, R104, 0x2, P0 ;  /* 0x0000000d6a0b7211 */ /* 0x000fe400000f1468 */
[----:B------:R-:W-:Y:S01]  /*3650*/  P2R R104, PR, RZ, 0x2 ;  /* 0x00000002ff687803 */ /* 0x000fe20000000000 */
[----:B------:R-:W-:Y:S01]  /*3660*/  IMAD.IADD R14, R125, 0x1, R63 ;  /* 0x000000017d0e7824 */ /* 0x000fe200078e023f */
[----:B------:R-:W-:-:S04]  /*3670*/  LEA R12, P0, R62, R12, 0x2 ;  /* 0x0000000c3e0c7211 */ /* 0x000fc800078010ff */
[----:B------:R-:W-:Y:S02]  /*3680*/  LEA.HI.X R13, R62, R13, R14, 0x2, P0 ;  /* 0x0000000d3e0d7211 */ /* 0x000fe400000f140e */
[----:B------:R-:W-:-:S13]  /*3690*/  ISETP.GT.AND P0, PT, R3, RZ, P1 ;  /* 0x000000ff0300720c */ /* 0x000fda0000f04270 */
[----:B0-----:R-:W-:Y:S05]  /*36a0*/  @!P0 BRA `(.L_x_49) ;  /* 0x0000000000048947 */ /* 0x001fea0003800000 */
[----:B------:R0:W5:Y:S02]  /*36b0*/  LDG.E.LTC128B R103, desc[UR36][R6.64+0x44] ;  /* 0x0000442406677981 */ /* 0x000164000c1e1920 */
.L_x_49:
[----:B------:R-:W-:Y:S05]  /*36c0*/  BSYNC B1 ;  /* 0x0000000000017941 */ /* 0x000fea0003800000 */
.L_x_48:
[----:B-----5:R-:W-:Y:S01]  /*36d0*/  LOP3.LUT R14, R103, 0xffffe000, RZ, 0xc0, !PT ;  /* 0xffffe000670e7812 */ /* 0x020fe200078ec0ff */
[----:B------:R-:W-:Y:S04]  /*36e0*/  BSSY B1, `(.L_x_50) ;  /* 0x0000008000017945 */ /* 0x000fe80003800000 */
[----:B------:R-:W-:-:S04]  /*36f0*/  FMUL R14, R14, R91 ;  /* 0x0000005b0e0e7220 */ /* 0x000fc80000400000 */
[----:B------:R-:W-:-:S05]  /*3700*/  FFMA R65, R65, R90, R14 ;  /* 0x0000005a41417223 */ /* 0x000fca000000000e */
[----:B------:R-:W-:-:S05]  /*3710*/  F2FP.TF32.F32.PACK_B R65, R65 ;  /* 0x00000041ff41723e */ /* 0x000fca00024050ff */
[----:B------:R0:W-:Y:S01]  /*3720*/  @P0 STG.E desc[UR36][R20.64+0x44], R65 ;  /* 0x0000444114000986 */ /* 0x0001e2000c101924 */
[----:B------:R-:W-:-:S13]  /*3730*/  ISETP.GT.AND P0, PT, R3, 0x8, P2 ;  /* 0x000000080300780c */ /* 0x000fda0001704270 */
[----:B0-----:R-:W-:Y:S05]  /*3740*/  @!P0 BRA `(.L_x_51) ;  /* 0x0000000000048947 */ /* 0x001fea0003800000 */
[----:B------:R0:W5:Y:S02]  /*3750*/  LDG.E.LTC128B R103, desc[UR36][R56.64+0x40] ;  /* 0x0000402438677981 */ /* 0x000164000c1e1920 */
.L_x_51:
[----:B------:R-:W-:Y:S05]  /*3760*/  BSYNC B1 ;  /* 0x0000000000017941 */ /* 0x000fea0003800000 */
.L_x_50:
        /* <DEDUP_REMOVED lines=9> */
.L_x_53:
[----:B------:R-:W-:Y:S05]  /*3800*/  BSYNC B1 ;  /* 0x0000000000017941 */ /* 0x000fea0003800000 */
.L_x_52:
[----:B-----5:R-:W-:Y:S01]  /*3810*/  LOP3.LUT R14, R103, 0xffffe000, RZ, 0xc0, !PT ;  /* 0xffffe000670e7812 */ /* 0x020fe200078ec0ff */
[----:B------:R-:W-:Y:S01]  /*3820*/  BSSY B1, `(.L_x_54) ;  /* 0x000000a000017945 */ /* 0x000fe20003800000 */
[----:B------:R-:W-:-:S03]  /*3830*/  ISETP.GT.AND P2, PT, R4, 0x18, PT ;  /* 0x000000180400780c */ /* 0x000fc60003f44270 */
[----:B------:R-:W-:Y:S01]  /*3840*/  FMUL R14, R14, R91 ;  /* 0x0000005b0e0e7220 */ /* 0x000fe20000400000 */
[----:B------:R-:W-:-:S03]  /*3850*/  P2R R66, PR, RZ, 0x4 ;  /* 0x00000004ff427803 */ /* 0x000fc60000000000 */
[----:B------:R-:W-:-:S05]  /*3860*/  FFMA R67, R67, R90, R14 ;  /* 0x0000005a43437223 */ /* 0x000fca000000000e */
[----:B------:R-:W-:-:S05]  /*3870*/  F2FP.TF32.F32.PACK_B R67, R67 ;  /* 0x00000043ff43723e */ /* 0x000fca00024050ff */
[----:B------:R0:W-:Y:S01]  /*3880*/  @P0 STG.E desc[UR36][R110.64+0x44], R67 ;  /* 0x000044436e000986 */ /* 0x0001e2000c101924 */
[----:B------:R-:W-:-:S13]  /*3890*/  ISETP.GT.AND P0, PT, R3, RZ, P2 ;  /* 0x000000ff0300720c */ /* 0x000fda0001704270 */
[----:B0-----:R-:W-:Y:S05]  /*38a0*/  @!P0 BRA `(.L_x_55) ;  /* 0x0000000000048947 */ /* 0x001fea0003800000 */
[----:B------:R0:W5:Y:S02]  /*38b0*/  LDG.E.LTC128B R103, desc[UR36][R6.64+0x60] ;  /* 0x0000602406677981 */ /* 0x000164000c1e1920 */
.L_x_55:
[----:B------:R-:W-:Y:S05]  /*38c0*/  BSYNC B1 ;  /* 0x0000000000017941 */ /* 0x000fea0003800000 */
.L_x_54:
        /* <DEDUP_REMOVED lines=11> */
.L_x_57:
[----:B------:R-:W-:Y:S05]  /*3980*/  BSYNC B1 ;  /* 0x0000000000017941 */ /* 0x000fea0003800000 */
.L_x_56:
        /* <DEDUP_REMOVED lines=9> */
.L_x_59:
[----:B------:R-:W-:Y:S05]  /*3a20*/  BSYNC B1 ;  /* 0x0000000000017941 */ /* 0x000fea0003800000 */
.L_x_58:
        /* <DEDUP_REMOVED lines=9> */
.L_x_61:
[----:B------:R-:W-:Y:S05]  /*3ac0*/  BSYNC B1 ;  /* 0x0000000000017941 */ /* 0x000fea0003800000 */
.L_x_60:
        /* <DEDUP_REMOVED lines=11> */
.L_x_63:
[----:B------:R-:W-:Y:S05]  /*3b80*/  BSYNC B1 ;  /* 0x0000000000017941 */ /* 0x000fea0003800000 */
.L_x_62:
        /* <DEDUP_REMOVED lines=11> */
.L_x_65:
[----:B------:R-:W-:Y:S05]  /*3c40*/  BSYNC B1 ;  /* 0x0000000000017941 */ /* 0x000fea0003800000 */
.L_x_64:
        /* <DEDUP_REMOVED lines=9> */
.L_x_67:
[----:B------:R-:W-:Y:S05]  /*3ce0*/  BSYNC B1 ;  /* 0x0000000000017941 */ /* 0x000fea0003800000 */
.L_x_66:
        /* <DEDUP_REMOVED lines=9> */
.L_x_69:
[----:B------:R-:W-:Y:S05]  /*3d80*/  BSYNC B1 ;  /* 0x0000000000017941 */ /* 0x000fea0003800000 */
.L_x_68:
        /* <DEDUP_REMOVED lines=11> */
.L_x_71:
[----:B------:R-:W-:Y:S05]  /*3e40*/  BSYNC B1 ;  /* 0x0000000000017941 */ /* 0x000fea0003800000 */
.L_x_70:
        /* <DEDUP_REMOVED lines=11> */
.L_x_73:
[----:B------:R-:W-:Y:S05]  /*3f00*/  BSYNC B1 ;  /* 0x0000000000017941 */ /* 0x000fea0003800000 */
.L_x_72:
        /* <DEDUP_REMOVED lines=9> */
.L_x_75:
[----:B------:R-:W-:Y:S05]  /*3fa0*/  BSYNC B1 ;  /* 0x0000000000017941 */ /* 0x000fea0003800000 */
.L_x_74:
        /* <DEDUP_REMOVED lines=9> */
.L_x_77:
[----:B------:R-:W-:Y:S05]  /*4040*/  BSYNC B1 ;  /* 0x0000000000017941 */ /* 0x000fea0003800000 */
.L_x_76:
[----:B-----5:R-:W-:Y:S01]  /*4050*/  LOP3.LUT R14, R103, 0xffffe000, RZ, 0xc0, !PT ;  /* 0xffffe000670e7812 */ /* 0x020fe200078ec0ff */
[----:B------:R-:W-:Y:S01]  /*4060*/  BSSY B1, `(.L_x_78) ;  /* 0x0000009000017945 */ /* 0x000fe20003800000 */
[----:B------:R-:W-:-:S03]  /*4070*/  ISETP.GT.AND P3, PT, R4, 0x30, PT ;  /* 0x000000300400780c */ /* 0x000fc60003f64270 */
[----:B------:R-:W-:-:S04]  /*4080*/  FMUL R14, R14, R91 ;  /* 0x0000005b0e0e7220 */ /* 0x000fc80000400000 */
[----:B------:R-:W-:-:S05]  /*4090*/  FFMA R79, R79, R90, R14 ;  /* 0x0000005a4f4f7223 */ /* 0x000fca000000000e */
[----:B------:R-:W-:-:S05]  /*40a0*/  F2FP.TF32.F32.PACK_B R79, R79 ;  /* 0x0000004fff4f723e */ /* 0x000fca00024050ff */
[----:B------:R0:W-:Y:S01]  /*40b0*/  @P0 STG.E desc[UR36][R110.64+0xa4], R79 ;  /* 0x0000a44f6e000986 */ /* 0x0001e2000c101924 */
[----:B------:R-:W-:-:S13]  /*40c0*/  ISETP.GT.AND P0, PT, R3, RZ, P3 ;  /* 0x000000ff0300720c */ /* 0x000fda0001f04270 */
[----:B0-----:R-:W-:Y:S05]  /*40d0*/  @!P0 BRA `(.L_x_79) ;  /* 0x0000000000048947 */ /* 0x001fea0003800000 */
[----:B------:R0:W5:Y:S02]  /*40e0*/  LDG.E.LTC128B R103, desc[UR36][R6.64+0xc0] ;  /* 0x0000c02406677981 */ /* 0x000164000c1e1920 */
.L_x_79:
[----:B------:R-:W-:Y:S05]  /*40f0*/  BSYNC B1 ;  /* 0x0000000000017941 */ /* 0x000fea0003800000 */
.L_x_78:
        /* <DEDUP_REMOVED lines=10> */
.L_x_81:
[----:B------:R-:W-:Y:S05]  /*41a0*/  BSYNC B1 ;  /* 0x0000000000017941 */ /* 0x000fea0003800000 */
.L_x_80:
        /* <DEDUP_REMOVED lines=9> */
.L_x_83:
[----:B------:R-:W-:Y:S05]  /*4240*/  BSYNC B1 ;  /* 0x0000000000017941 */ /* 0x000fea0003800000 */
.L_x_82:
        /* <DEDUP_REMOVED lines=9> */
.L_x_85:
[----:B------:R-:W-:Y:S05]  /*42e0*/  BSYNC B1 ;  /* 0x0000000000017941 */ /* 0x000fea0003800000 */
.L_x_84:
        /* <DEDUP_REMOVED lines=10> */
.L_x_87:
[----:B------:R-:W-:Y:S05]  /*4390*/  BSYNC B1 ;  /* 0x0000000000017941 */ /* 0x000fea0003800000 */
.L_x_86:
[----:B-----5:R-:W-:Y:S01]  /*43a0*/  LOP3.LUT R14, R103, 0xffffe000, RZ, 0xc0, !PT ;  /* 0xffffe000670e7812 */ /* 0x020fe200078ec0ff */
[----:B------:R-:W-:Y:S04]  /*43b0*/  BSSY B1, `(.L_x_88) ;  /* 0x000000f000017945 */ /* 0x000fe80003800000 */
[----:B------:R-:W-:-:S04]  /*43c0*/  FMUL R23, R14, R91 ;  /* 0x0000005b0e177220 */ /* 0x000fc80000400000 */
[----:B------:R-:W-:-:S05]  /*43d0*/  FFMA R23, R84, R90, R23 ;  /* 0x0000005a54177223 */ /* 0x000fca0000000017 */
[----:B------:R-:W-:-:S05]  /*43e0*/  F2FP.TF32.F32.PACK_B R23, R23 ;  /* 0x00000017ff17723e */ /* 0x000fca00024050ff */
[----:B------:R0:W-:Y:S01]  /*43f0*/  @P0 STG.E desc[UR36][R20.64+0xe0], R23 ;  /* 0x0000e01714000986 */ /* 0x0001e2000c101924 */
[----:B------:R-:W-:-:S05]  /*4400*/  IADD3 R62, P0, R15, R110, RZ ;  /* 0x0000006e0f3e7210 */ /* 0x000fca0007f1e0ff */
[----:B------:R-:W-:Y:S01]  /*4410*/  IMAD.X R63, R5, 0x1, R111, P0 ;  /* 0x00000001053f7824 */ /* 0x000fe200000e066f */
[----:B------:R-:W-:-:S05]  /*4420*/  IADD3 R64, P0, R15, R110, RZ ;  /* 0x0000006e0f407210 */ /* 0x000fca0007f1e0ff */
[----:B------:R-:W-:Y:S01]  /*4430*/  IMAD.X R65, R5, 0x1, R111, P0 ;  /* 0x0000000105417824 */ /* 0x000fe200000e066f */
[----:B------:R-:W-:-:S05]  /*4440*/  IADD3 R14, P0, R15, R20, RZ ;  /* 0x000000140f0e7210 */ /* 0x000fca0007f1e0ff */
[----:B------:R-:W-:Y:S01]  /*4450*/  IMAD.X R15, R5, 0x1, R21, P0 ;  /* 0x00000001050f7824 */ /* 0x000fe200000e0615 */
[----:B------:R-:W-:-:S04]  /*4460*/  ISETP.GT.AND P0, PT, R4, 0x39, PT ;  /* 0x000000390400780c */ /* 0x000fc80003f04270 */
[----:B------:R-:W-:-:S13]  /*4470*/  ISETP.GT.AND P4, PT, R3, RZ, P0 ;  /* 0x000000ff0300720c */ /* 0x000fda0000784270 */
[----:B0-----:R-:W-:Y:S05]  /*4480*/  @!P4 BRA `(.L_x_89) ;  /* 0x000000000004c947 */ /* 0x001fea0003800000 */
[----:B------:R0:W5:Y:S02]  /*4490*/  LDG.E.LTC128B R103, desc[UR36][R6.64+0xe4] ;  /* 0x0000e42406677981 */ /* 0x000164000c1e1920 */
.L_x_89:
[----:B------:R-:W-:Y:S05]  /*44a0*/  BSYNC B1 ;  /* 0x0000000000017941 */ /* 0x000fea0003800000 */
.L_x_88:
        /* <DEDUP_REMOVED lines=9> */
.L_x_91:
[----:B------:R-:W-:Y:S05]  /*4540*/  BSYNC B1 ;  /* 0x0000000000017941 */ /* 0x000fea0003800000 */
.L_x_90:
        /* <DEDUP_REMOVED lines=9> */
.L_x_93:
[----:B------:R-:W-:Y:S05]  /*45e0*/  BSYNC B1 ;  /* 0x0000000000017941 */ /* 0x000fea0003800000 */
.L_x_92:
[----:B-----5:R-:W-:-:S05]  /*45f0*/  LOP3.LUT R4, R103, 0xffffe000, RZ, 0xc0, !PT ;  /* 0xffffe00067047812 */ /* 0x020fca00078ec0ff */
[----:B------:R-:W-:-:S04]  /*4600*/  FMUL R4, R4, R91 ;  /* 0x0000005b04047220 */ /* 0x000fc80000400000 */
[----:B------:R-:W-:-:S05]  /*4610*/  FFMA R87, R87, R90, R4 ;  /* 0x0000005a57577223 */ /* 0x000fca0000000004 */
[----:B------:R-:W-:-:S05]  /*4620*/  F2FP.TF32.F32.PACK_B R87, R87 ;  /* 0x00000057ff57723e */ /* 0x000fca00024050ff */
[----:B------:R0:W-:Y:S01]  /*4630*/  @P4 STG.E desc[UR36][R110.64+0xe4], R87 ;  /* 0x0000e4576e004986 */ /* 0x0001e2000c101924 */
[----:B------:R-:W-:-:S13]  /*4640*/  ISETP.GT.AND P4, PT, R3, 0x80, P6 ;  /* 0x000000800300780c */ /* 0x000fda0003784270 */
[----:B------:R-:W2:Y:S01]  /*4650*/  @P4 LDG.E.LTC128B R103, desc[UR36][R60.64] ;  /* 0x000000243c674981 */ /* 0x000ea2000c1e1920 */
[----:B------:R-:W-:Y:S01]  /*4660*/  BSSY B1, `(.L_x_94) ;  /* 0x000000a000017945 */ /* 0x000fe20003800000 */
[----:B--2---:R-:W-:-:S05]  /*4670*/  LOP3.LUT R4, R103, 0xffffe000, RZ, 0xc0, !PT ;  /* 0xffffe00067047812 */ /* 0x004fca00078ec0ff */
[----:B------:R-:W-:-:S04]  /*4680*/  FMUL R5, R4, R91 ;  /* 0x0000005b04057220 */ /* 0x000fc80000400000 */
[----:B------:R-:W-:-:S05]  /*4690*/  FFMA R5, R24, R90, R5 ;  /* 0x0000005a18057223 */ /* 0x000fca0000000005 */
[----:B------:R-:W-:-:S05]  /*46a0*/  F2FP.TF32.F32.PACK_B R5, R5 ;  /* 0x00000005ff05723e */ /* 0x000fca00024050ff */
[----:B------:R0:W-:Y:S01]  /*46b0*/  @P4 STG.E desc[UR36][R14.64], R5 ;  /* 0x000000050e004986 */ /* 0x0001e2000c101924 */
[----:B------:R-:W-:-:S04]  /*46c0*/  ISETP.NE.AND P4, PT, R119, RZ, PT ;  /* 0x000000ff7700720c */ /* 0x000fc80003f85270 */
[----:B------:R-:W-:-:S13]  /*46d0*/  ISETP.GT.AND P4, PT, R3, 0x80, P4 ;  /* 0x000000800300780c */ /* 0x000fda0002784270 */
[----:B0-----:R-:W-:Y:S05]  /*46e0*/  @!P4 BRA `(.L_x_95) ;  /* 0x000000000004c947 */ /* 0x001fea0003800000 */
[----:B------:R0:W5:Y:S02]  /*46f0*/  LDG.E.LTC128B R103, desc[UR36][R58.64+0x4] ;  /* 0x000004243a677981 */ /* 0x000164000c1e1920 */
.L_x_95:
[----:B------:R-:W-:Y:S05]  /*4700*/  BSYNC B1 ;  /* 0x0000000000017941 */ /* 0x000fea0003800000 */
.L_x_94:
[----:B-----5:R-:W-:Y:S01]  /*4710*/  LOP3.LUT R4, R103, 0xffffe000, RZ, 0xc0, !PT ;  /* 0xffffe00067047812 */ /* 0x020fe200078ec0ff */
[----:B------:R-:W-:Y:S01]  /*4720*/  @P4 IMAD.MOV.U32 R5, RZ, RZ, R15 ;  /* 0x000000ffff054224 */ /* 0x000fe200078e000f */
[----:B------:R-:W-:Y:S01]  /*4730*/  ISETP.GT.AND P6, PT, R3, 0x88, P6 ;  /* 0x000000880300780c */ /* 0x000fe200037c4270 */
[----:B------:R-:W-:Y:S02]  /*4740*/  BSSY B1, `(.L_x_96) ;  /* 0x0000008000017945 */ /* 0x000fe40003800000 */
[----:B------:R-:W-:-:S04]  /*4750*/  FMUL R4, R4, R91 ;  /* 0x0000005b04047220 */ /* 0x000fc80000400000 */
[----:B------:R-:W-:Y:S01]  /*4760*/  FFMA R25, R25, R90, R4 ;  /* 0x0000005a19197223 */ /* 0x000fe20000000004 */
[----:B------:R-:W-:-:S04]  /*4770*/  @P4 IMAD.MOV.U32 R4, RZ, RZ, R14 ;  /* 0x000000ffff044224 */ /* 0x000fc800078e000e */
[----:B------:R-:W-:-:S05]  /*4780*/  F2FP.TF32.F32.PACK_B R25, R25 ;  /* 0x00000019ff19723e */ /* 0x000fca00024050ff */
[----:B------:R2:W-:Y:S01]  /*4790*/  @P4 STG.E desc[UR36][R4.64+0x4], R25 ;  /* 0x0000041904004986 */ /* 0x0005e2000c101924 */
[----:B------:R-:W-:Y:S05]  /*47a0*/  @!P6 BRA `(.L_x_97) ;  /* 0x000000000004e947 */ /* 0x000fea0003800000 */
[----:B------:R0:W5:Y:S02]  /*47b0*/  LDG.E.LTC128B R103, desc[UR36][R10.64] ;  /* 0x000000240a677981 */ /* 0x000164000c1e1920 */
.L_x_97:
[----:B------:R-:W-:Y:S05]  /*47c0*/  BSYNC B1 ;  /* 0x0000000000017941 */ /* 0x000fea0003800000 */
.L_x_96:
[----:B--2--5:R-:W-:Y:S01]  /*47d0*/  LOP3.LUT R4, R103, 0xffffe000, RZ, 0xc0, !PT ;  /* 0xffffe00067047812 */ /* 0x024fe200078ec0ff */
[----:B------:R-:W-:Y:S01]  /*47e0*/  BSSY B1, `(.L_x_98) ;  /* 0x0000009000017945 */ /* 0x000fe20003800000 */
[----:B------:R-:W-:-:S03]  /*47f0*/  ISETP.NE.AND P4, PT, R119, RZ, PT ;  /* 0x000000ff7700720c */ /* 0x000fc60003f85270 */
[----:B------:R-:W-:Y:S01]  /*4800*/  FMUL R5, R4, R91 ;  /* 0x0000005b04057220 */ /* 0x000fe20000400000 */
[----:B------:R-:W-:-:S03]  /*4810*/  ISETP.GT.AND P4, PT, R3, 0x88, P4 ;  /* 0x000000880300780c */ /* 0x000fc60002784270 */
[----:B------:R-:W-:-:S05]  /*4820*/  FFMA R5, R26, R90, R5 ;  /* 0x0000005a1a057223 */ /* 0x000fca0000000005 */
[----:B------:R-:W-:-:S05]  /*4830*/  F2FP.TF32.F32.PACK_B R5, R5 ;  /* 0x00000005ff05723e */ /* 0x000fca00024050ff */
[----:B------:R2:W-:Y:S01]  /*4840*/  @P6 STG.E desc[UR36][R62.64], R5 ;  /* 0x000000053e006986 */ /* 0x0005e2000c101924 */
[----:B------:R-:W-:Y:S05]  /*4850*/  @!P4 BRA `(.L_x_99) ;  /* 0x000000000004c947 */ /* 0x000fea0003800000 */
[----:B------:R0:W5:Y:S02]  /*4860*/  LDG.E.LTC128B R103, desc[UR36][R12.64+0x4] ;  /* 0x000004240c677981 */ /* 0x000164000c1e1920 */
.L_x_99:
[----:B------:R-:W-:Y:S05]  /*4870*/  BSYNC B1 ;  /* 0x0000000000017941 */ /* 0x000fea0003800000 */
.L_x_98:
[----:B-----5:R-:W-:Y:S01]  /*4880*/  LOP3.LUT R4, R103, 0xffffe000, RZ, 0xc0, !PT ;  /* 0xffffe00067047812 */ /* 0x020fe200078ec0ff */
[----:B------:R-:W-:Y:S01]  /*4890*/  BSSY B1, `(.L_x_100) ;  /* 0x0000009000017945 */ /* 0x000fe20003800000 */
[----:B------:R-:W-:-:S03]  /*48a0*/  ISETP.NE.AND P6, PT, R116, RZ, PT ;  /* 0x000000ff7400720c */ /* 0x000fc60003fc5270 */
[----:B------:R-:W-:-:S04]  /*48b0*/  FMUL R4, R4, R91 ;  /* 0x0000005b04047220 */ /* 0x000fc80000400000 */
[----:B------:R-:W-:-:S05]  /*48c0*/  FFMA R27, R27, R90, R4 ;  /* 0x0000005a1b1b7223 */ /* 0x000fca0000000004 */
[----:B------:R-:W-:-:S05]  /*48d0*/  F2FP.TF32.F32.PACK_B R27, R27 ;  /* 0x0000001bff1b723e */ /* 0x000fca00024050ff */
[----:B------:R0:W-:Y:S01]  /*48e0*/  @P4 STG.E desc[UR36][R64.64+0x4], R27 ;  /* 0x0000041b40004986 */ /* 0x0001e2000c101924 */
[----:B------:R-:W-:-:S13]  /*48f0*/  ISETP.GT.AND P4, PT, R3, 0x80, P6 ;  /* 0x000000800300780c */ /* 0x000fda0003784270 */
[----:B0-----:R-:W-:Y:S05]  /*4900*/  @!P4 BRA `(.L_x_101) ;  /* 0x000000000004c947 */ /* 0x001fea0003800000 */
[----:B------:R0:W5:Y:S02]  /*4910*/  LDG.E.LTC128B R103, desc[UR36][R58.64+0x20] ;  /* 0x000020243a677981 */ /* 0x000164000c1e1920 */
.L_x_101:
[----:B------:R-:W-:Y:S05]  /*4920*/  BSYNC B1 ;  /* 0x0000000000017941 */ /* 0x000fea0003800000 */
.L_x_100:
[----:B-----5:R-:W-:Y:S01]  /*4930*/  LOP3.LUT R4, R103, 0xffffe000, RZ, 0xc0, !PT ;  /* 0xffffe00067047812 */ /* 0x020fe200078ec0ff */
[----:B------:R-:W-:Y:S01]  /*4940*/  BSSY B1, `(.L_x_102) ;  /* 0x000000b000017945 */ /* 0x000fe20003800000 */
[----:B------:R-:W-:-:S03]  /*4950*/  ISETP.NE.AND P6, PT, R117, RZ, PT ;  /* 0x000000ff7500720c */ /* 0x000fc60003fc5270 */
[----:B--2---:R-:W-:Y:S01]  /*4960*/  FMUL R5, R4, R91 ;  /* 0x0000005b04057220 */ /* 0x004fe20000400000 */
[----:B------:R-:W-:-:S03]  /*4970*/  @P4 IMAD.MOV.U32 R4, RZ, RZ, R14 ;  /* 0x000000ffff044224 */ /* 0x000fc600078e000e */
[----:B-1-34-:R-:W-:Y:S01]  /*4980*/  FFMA R7, R28, R90, R5 ;  /* 0x0000005a1c077223 */ /* 0x01afe20000000005 */
[----:B------:R-:W-:-:S04]  /*4990*/  @P4 IMAD.MOV.U32 R5, RZ, RZ, R15 ;  /* 0x000000ffff054224 */ /* 0x000fc800078e000f */
[----:B------:R-:W-:-:S05]  /*49a0*/  F2FP.TF32.F32.PACK_B R7, R7 ;  /* 0x00000007ff07723e */ /* 0x000fca00024050ff */
[----:B------:R1:W-:Y:S01]  /*49b0*/  @P4 STG.E desc[UR36][R4.64+0x20], R7 ;  /* 0x0000200704004986 */ /* 0x0003e2000c101924 */
[----:B------:R-:W-:-:S13]  /*49c0*/  ISETP.GT.AND P4, PT, R3, 0x80, P6 ;  /* 0x000000800300780c */ /* 0x000fda0003784270 */
[----:B-1----:R-:W-:Y:S05]  /*49d0*/  @!P4 BRA `(.L_x_103) ;  /* 0x000000000004c947 */ /* 0x002fea0003800000 */
[----:B------:R1:W5:Y:S02]  /*49e0*/  LDG.E.LTC128B R103, desc[UR36][R58.64+0x24] ;  /* 0x000024243a677981 */ /* 0x000364000c1e1920 */
.L_x_103:
[----:B------:R-:W-:Y:S05]  /*49f0*/  BSYNC B1 ;  /* 0x0000000000017941 */ /* 0x000fea0003800000 */
.L_x_102:
[----:B-----5:R-:W-:Y:S01]  /*4a00*/  LOP3.LUT R4, R103, 0xffffe000, RZ, 0xc0, !PT ;  /* 0xffffe00067047812 */ /* 0x020fe200078ec0ff */
[----:B------:R-:W-:Y:S01]  /*4a10*/  @P4 IMAD.MOV.U32 R5, RZ, RZ, R15 ;  /* 0x000000ffff054224 */ /* 0x000fe200078e000f */
[----:B------:R-:W-:Y:S03]  /*4a20*/  BSSY B1, `(.L_x_104) ;  /* 0x000000a000017945 */ /* 0x000fe60003800000 */
[----:B------:R-:W-:-:S04]  /*4a30*/  FMUL R4, R4, R91 ;  /* 0x0000005b04047220 */ /* 0x000fc80000400000 */
[----:B------:R-:W-:Y:S01]  /*4a40*/  FFMA R29, R29, R90, R4 ;  /* 0x0000005a1d1d7223 */ /* 0x000fe20000000004 */
[----:B------:R-:W-:-:S04]  /*4a50*/  @P4 IMAD.MOV.U32 R4, RZ, RZ, R14 ;  /* 0x000000ffff044224 */ /* 0x000fc800078e000e */
[----:B------:R-:W-:-:S05]  /*4a60*/  F2FP.TF32.F32.PACK_B R29, R29 ;  /* 0x0000001dff1d723e */ /* 0x000fca00024050ff */
[----:B------:R2:W-:Y:S01]  /*4a70*/  @P4 STG.E desc[UR36][R4.64+0x24], R29 ;  /* 0x0000241d04004986 */ /* 0x0005e2000c101924 */
[----:B------:R-:W-:-:S04]  /*4a80*/  ISETP.NE.AND P4, PT, R116, RZ, PT ;  /* 0x000000ff7400720c */ /* 0x000fc80003f85270 */
[----:B------:R-:W-:-:S13]  /*4a90*/  ISETP.GT.AND P4, PT, R3, 0x88, P4 ;  /* 0x000000880300780c */ /* 0x000fda0002784270 */
[----:B--2---:R-:W-:Y:S05]  /*4aa0*/  @!P4 BRA `(.L_x_105) ;  /* 0x000000000004c947 */ /* 0x004fea0003800000 */
[----:B------:R2:W5:Y:S02]  /*4ab0*/  LDG.E.LTC128B R103, desc[UR36][R12.64+0x20] ;  /* 0x000020240c677981 */ /* 0x000564000c1e1920 */
.L_x_105:
[----:B------:R-:W-:Y:S05]  /*4ac0*/  BSYNC B1 ;  /* 0x0000000000017941 */ /* 0x000fea0003800000 */
.L_x_104:
[----:B-----5:R-:W-:Y:S01]  /*4ad0*/  LOP3.LUT R4, R103, 0xffffe000, RZ, 0xc0, !PT ;  /* 0xffffe00067047812 */ /* 0x020fe200078ec0ff */
[----:B------:R-:W-:Y:S04]  /*4ae0*/  BSSY B1, `(.L_x_106) ;  /* 0x0000008000017945 */ /* 0x000fe80003800000 */
[----:B------:R-:W-:-:S04]  /*4af0*/  FMUL R5, R4, R91 ;  /* 0x0000005b04057220 */ /* 0x000fc80000400000 */
[----:B------:R-:W-:-:S05]  /*4b00*/  FFMA R5, R30, R90, R5 ;  /* 0x0000005a1e057223 */ /* 0x000fca0000000005 */
[----:B------:R-:W-:-:S05]  /*4b10*/  F2FP.TF32.F32.PACK_B R5, R5 ;  /* 0x00000005ff05723e */ /* 0x000fca00024050ff */
[----:B------:R3:W-:Y:S01]  /*4b20*/  @P4 STG.E desc[UR36][R8.64+0x20], R5 ;  /* 0x0000200508004986 */ /* 0x0007e2000c101924 */
[----:B------:R-:W-:-:S13]  /*4b30*/  ISETP.GT.AND P4, PT, R3, 0x88, P6 ;  /* 0x000000880300780c */ /* 0x000fda0003784270 */
[----:B---3--:R-:W-:Y:S05]  /*4b40*/  @!P4 BRA `(.L_x_107) ;  /* 0x000000000004c947 */ /* 0x008fea0003800000 */
[----:B------:R3:W5:Y:S02]  /*4b50*/  LDG.E.LTC128B R103, desc[UR36][R12.64+0x24] ;  /* 0x000024240c677981 */ /* 0x000764000c1e1920 */
.L_x_107:
[----:B------:R-:W-:Y:S05]  /*4b60*/  BSYNC B1 ;  /* 0x0000000000017941 */ /* 0x000fea0003800000 */
.L_x_106:
[----:B-----5:R-:W-:Y:S01]  /*4b70*/  LOP3.LUT R4, R103, 0xffffe000, RZ, 0xc0, !PT ;  /* 0xffffe00067047812 */ /* 0x020fe200078ec0ff */
[----:B------:R-:W-:Y:S01]  /*4b80*/  @P4 IMAD.MOV.U32 R5, RZ, RZ, R9 ;  /* 0x000000ffff054224 */ /* 0x000fe200078e0009 */
[----:B------:R-:W-:Y:S01]  /*4b90*/  ISETP.NE.AND P6, PT, R112, RZ, PT ;  /* 0x000000ff7000720c */ /* 0x000fe20003fc5270 */
[----:B------:R-:W-:Y:S02]  /*4ba0*/  BSSY B1, `(.L_x_108) ;  /* 0x0000009000017945 */ /* 0x000fe40003800000 */
[----:B------:R-:W-:-:S04]  /*4bb0*/  FMUL R4, R4, R91 ;  /* 0x0000005b04047220 */ /* 0x000fc80000400000 */
[----:B------:R-:W-:Y:S01]  /*4bc0*/  FFMA R31, R31, R90, R4 ;  /* 0x0000005a1f1f7223 */ /* 0x000fe20000000004 */
[----:B------:R-:W-:-:S04]  /*4bd0*/  @P4 IMAD.MOV.U32 R4, RZ, RZ, R8 ;  /* 0x000000ffff044224 */ /* 0x000fc800078e0008 */
[----:B------:R-:W-:-:S05]  /*4be0*/  F2FP.TF32.F32.PACK_B R31, R31 ;  /* 0x0000001fff1f723e */ /* 0x000fca00024050ff */
[----:B------:R4:W-:Y:S01]  /*4bf0*/  @P4 STG.E desc[UR36][R4.64+0x24], R31 ;  /* 0x0000241f04004986 */ /* 0x0009e2000c101924 */
[----:B------:R-:W-:-:S13]  /*4c00*/  ISETP.GT.AND P4, PT, R3, 0x80, P6 ;  /* 0x000000800300780c */ /* 0x000fda0003784270 */
[----:B----4-:R-:W-:Y:S05]  /*4c10*/  @!P4 BRA `(.L_x_109) ;  /* 0x000000000004c947 */ /* 0x010fea0003800000 */
[----:B------:R4:W5:Y:S02]  /*4c20*/  LDG.E.LTC128B R103, desc[UR36][R58.64+0x40] ;  /* 0x000040243a677981 */ /* 0x000964000c1e1920 */
.L_x_109:
[----:B------:R-:W-:Y:S05]  /*4c30*/  BSYNC B1 ;  /* 0x0000000000017941 */ /* 0x000fea0003800000 */
.L_x_108:
[----:B-----5:R-:W-:Y:S01]  /*4c40*/  LOP3.LUT R4, R103, 0xffffe000, RZ, 0xc0, !PT ;  /* 0xffffe00067047812 */ /* 0x020fe200078ec0ff */
[----:B------:R-:W-:Y:S01]  /*4c50*/  BSSY B1, `(.L_x_110) ;  /* 0x000000b000017945 */ /* 0x000fe20003800000 */
[----:B------:R-:W-:-:S03]  /*4c60*/  ISETP.NE.AND P6, PT, R104, RZ, PT ;  /* 0x000000ff6800720c */ /* 0x000fc60003fc5270 */
[----:B------:R-:W-:Y:S01]  /*4c70*/  FMUL R5, R4, R91 ;  /* 0x0000005b04057220 */ /* 0x000fe20000400000 */
[----:B------:R-:W-:-:S03]  /*4c80*/  @P4 IMAD.MOV.U32 R4, RZ, RZ, R14 ;  /* 0x000000ffff044224 */ /* 0x000fc600078e000e */
[----:B------:R-:W-:Y:S01]  /*4c90*/  FFMA R7, R32, R90, R5 ;  /* 0x0000005a20077223 */ /* 0x000fe20000000005 */
[----:B------:R-:W-:-:S04]  /*4ca0*/  @P4 IMAD.MOV.U32 R5, RZ, RZ, R15 ;  /* 0x000000ffff054224 */ /* 0x000fc800078e000f */
[----:B------:R-:W-:-:S05]  /*4cb0*/  F2FP.TF32.F32.PACK_B R7, R7 ;  /* 0x00000007ff07723e */ /* 0x000fca00024050ff */
[----:B------:R0:W-:Y:S01]  /*4cc0*/  @P4 STG.E desc[UR36][R4.64+0x40], R7 ;  /* 0x0000400704004986 */ /* 0x0001e2000c101924 */
[----:B------:R-:W-:-:S13]  /*4cd0*/  ISETP.GT.AND P4, PT, R3, 0x80, P6 ;  /* 0x000000800300780c */ /* 0x000fda0003784270 */
[----:B0-----:R-:W-:Y:S05]  /*4ce0*/  @!P4 BRA `(.L_x_111) ;  /* 0x000000000004c947 */ /* 0x001fea0003800000 */
[----:B------:R0:W5:Y:S02]  /*4cf0*/  LDG.E.LTC128B R103, desc[UR36][R58.64+0x44] ;  /* 0x000044243a677981 */ /* 0x000164000c1e1920 */
.L_x_111:
[----:B------:R-:W-:Y:S05]  /*4d00*/  BSYNC B1 ;  /* 0x0000000000017941 */ /* 0x000fea0003800000 */
.L_x_110:
        /* <DEDUP_REMOVED lines=10> */
[----:B0-----:R-:W-:Y:S05]  /*4db0*/  @!P4 BRA `(.L_x_113) ;  /* 0x000000000004c947 */ /* 0x001fea0003800000 */
[----:B------:R0:W5:Y:S02]  /*4dc0*/  LDG.E.LTC128B R103, desc[UR36][R12.64+0x40] ;  /* 0x000040240c677981 */ /* 0x000164000c1e1920 */
.L_x_113:
[----:B------:R-:W-:Y:S05]  /*4dd0*/  BSYNC B1 ;  /* 0x0000000000017941 */ /* 0x000fea0003800000 */
.L_x_112:
[----:B-----5:R-:W-:Y:S01]  /*4de0*/  LOP3.LUT R4, R103, 0xffffe000, RZ, 0xc0, !PT ;  /* 0xffffe00067047812 */ /* 0x020fe200078ec0ff */
[----:B------:R-:W-:Y:S04]  /*4df0*/  BSSY B1, `(.L_x_114) ;  /* 0x000000a000017945 */ /* 0x000fe80003800000 */
        /* <DEDUP_REMOVED lines=9> */
.L_x_115:
[----:B------:R-:W-:Y:S05]  /*4e90*/  BSYNC B1 ;  /* 0x0000000000017941 */ /* 0x000fea0003800000 */
.L_x_114:
        /* <DEDUP_REMOVED lines=10> */
[----:B0-----:R-:W-:Y:S05]  /*4f40*/  @!P4 BRA `(.L_x_117) ;  /* 0x000000000004c947 */ /* 0x001fea0003800000 */
[----:B------:R0:W5:Y:S02]  /*4f50*/  LDG.E.LTC128B R103, desc[UR36][R58.64+0x60] ;  /* 0x000060243a677981 */ /* 0x000164000c1e1920 */
.L_x_117:
[----:B------:R-:W-:Y:S05]  /*4f60*/  BSYNC B1 ;  /* 0x0000000000017941 */ /* 0x000fea0003800000 */
.L_x_116:
        /* <DEDUP_REMOVED lines=12> */
.L_x_119:
[----:B------:R-:W-:Y:S05]  /*5030*/  BSYNC B1 ;  /* 0x0000000000017941 */ /* 0x000fea0003800000 */
.L_x_118:
        /* <DEDUP_REMOVED lines=12> */
.L_x_121:
[----:B------:R-:W-:Y:S05]  /*5100*/  BSYNC B1 ;  /* 0x0000000000017941 */ /* 0x000fea0003800000 */
.L_x_120:
        /* <DEDUP_REMOVED lines=11> */
.L_x_123:
[----:B------:R-:W-:Y:S05]  /*51c0*/  BSYNC B1 ;  /* 0x0000000000017941 */ /* 0x000fea0003800000 */
.L_x_122:
        /* <DEDUP_REMOVED lines=12> */
.L_x_125:
[----:B------:R-:W-:Y:S05]  /*5290*/  BSYNC B1 ;  /* 0x0000000000017941 */ /* 0x000fea0003800000 */
.L_x_124:
        /* <DEDUP_REMOVED lines=12> */
.L_x_127:
[----:B------:R-:W-:Y:S05]  /*5360*/  BSYNC B1 ;  /* 0x0000000000017941 */ /* 0x000fea0003800000 */
.L_x_126:
        /* <DEDUP_REMOVED lines=12> */
.L_x_129:
[----:B------:R-:W-:Y:S05]  /*5430*/  BSYNC B1 ;  /* 0x0000000000017941 */ /* 0x000fea0003800000 */
.L_x_128:
        /* <DEDUP_REMOVED lines=11> */
.L_x_131:
[----:B------:R-:W-:Y:S05]  /*54f0*/  BSYNC B1 ;  /* 0x0000000000017941 */ /* 0x000fea0003800000 */
.L_x_130:
        /* <DEDUP_REMOVED lines=12> */
.L_x_133:
[----:B------:R-:W-:Y:S05]  /*55c0*/  BSYNC B1 ;  /* 0x0000000000017941 */ /* 0x000fea0003800000 */
.L_x_132:
        /* <DEDUP_REMOVED lines=11> */
.L_x_135:
[----:B------:R-:W-:Y:S05]  /*5680*/  BSYNC B1 ;  /* 0x0000000000017941 */ /* 0x000fea0003800000 */
.L_x_134:
        /* <DEDUP_REMOVED lines=11> */
.L_x_137:
[----:B------:R-:W-:Y:S05]  /*5740*/  BSYNC B1 ;  /* 0x0000000000017941 */ /* 0x000fea0003800000 */
.L_x_136:
[----:B-----5:R-:W-:Y:S01]  /*5750*/  LOP3.LUT R4, R103, 0xffffe000, RZ, 0xc0, !PT ;  /* 0xffffe00067047812 */ /* 0x020fe200078ec0ff */
[----:B------:R-:W-:Y:S01]  /*5760*/  BSSY B1, `(.L_x_138) ;  /* 0x000000a000017945 */ /* 0x000fe20003800000 */
[----:B------:R-:W-:-:S03]  /*5770*/  ISETP.GT.AND P5, PT, R3, 0x88, P5 ;  /* 0x000000880300780c */ /* 0x000fc60002fa4270 */
[----:B------:R-:W-:Y:S01]  /*5780*/  FMUL R5, R4, R91 ;  /* 0x0000005b04057220 */ /* 0x000fe20000400000 */
[----:B------:R-:W-:-:S03]  /*5790*/  @P4 IMAD.MOV.U32 R4, RZ, RZ, R8 ;  /* 0x000000ffff044224 */ /* 0x000fc600078e0008 */
[----:B------:R-:W-:Y:S01]  /*57a0*/  FFMA R7, R46, R90, R5 ;  /* 0x0000005a2e077223 */ /* 0x000fe20000000005 */
[----:B------:R-:W-:-:S04]  /*57b0*/  @P4 IMAD.MOV.U32 R5, RZ, RZ, R9 ;  /* 0x000000ffff054224 */ /* 0x000fc800078e0009 */
[----:B------:R-:W-:-:S05]  /*57c0*/  F2FP.TF32.F32.PACK_B R7, R7 ;  /* 0x00000007ff07723e */ /* 0x000fca00024050ff */
[----:B------:R0:W-:Y:S01]  /*57d0*/  @P4 STG.E desc[UR36][R4.64+0xa0], R7 ;  /* 0x0000a00704004986 */ /* 0x0001e2000c101924 */
[----:B------:R-:W-:Y:S05]  /*57e0*/  @!P5 BRA `(.L_x_139) ;  /* 0x000000000004d947 */ /* 0x000fea0003800000 */
[----:B------:R0:W5:Y:S02]  /*57f0*/  LDG.E.LTC128B R103, desc[UR36][R12.64+0xa4] ;  /* 0x0000a4240c677981 */ /* 0x000164000c1e1920 */
.L_x_139:
[----:B------:R-:W-:Y:S05]  /*5800*/  BSYNC B1 ;  /* 0x0000000000017941 */ /* 0x000fea0003800000 */
.L_x_138:
[----:B0----5:R-:W-:Y:S01]  /*5810*/  LOP3.LUT R4, R103, 0xffffe000, RZ, 0xc0, !PT ;  /* 0xffffe00067047812 */ /* 0x021fe200078ec0ff */
        /* <DEDUP_REMOVED lines=10> */
.L_x_141:
[----:B------:R-:W-:Y:S05]  /*58c0*/  BSYNC B1 ;  /* 0x0000000000017941 */ /* 0x000fea0003800000 */
.L_x_140:
[----:B0----5:R-:W-:Y:S01]  /*58d0*/  LOP3.LUT R4, R103, 0xffffe000, RZ, 0xc0, !PT ;  /* 0xffffe00067047812 */ /* 0x021fe200078ec0ff */
        /* <DEDUP_REMOVED lines=10> */
.L_x_143:
[----:B------:R-:W-:Y:S05]  /*5980*/  BSYNC B1 ;  /* 0x0000000000017941 */ /* 0x000fea0003800000 */
.L_x_142:
        /* <DEDUP_REMOVED lines=11> */
.L_x_145:
[----:B------:R-:W-:Y:S05]  /*5a40*/  BSYNC B1 ;  /* 0x0000000000017941 */ /* 0x000fea0003800000 */
.L_x_144:
        /* <DEDUP_REMOVED lines=11> */
.L_x_147:
[----:B------:R-:W-:Y:S05]  /*5b00*/  BSYNC B1 ;  /* 0x0000000000017941 */ /* 0x000fea0003800000 */
.L_x_146:
        /* <DEDUP_REMOVED lines=11> */
.L_x_149:
[----:B------:R-:W-:Y:S05]  /*5bc0*/  BSYNC B1 ;  /* 0x0000000000017941 */ /* 0x000fea0003800000 */
.L_x_148:
        /* <DEDUP_REMOVED lines=11> */
.L_x_151:
[----:B------:R-:W-:Y:S05]  /*5c80*/  BSYNC B1 ;  /* 0x0000000000017941 */ /* 0x000fea0003800000 */
.L_x_150:
[----:B0----5:R-:W-:Y:S01]  /*5c90*/  LOP3.LUT R4, R103, 0xffffe000, RZ, 0xc0, !PT ;  /* 0xffffe00067047812 */ /* 0x021fe200078ec0ff */
        /* <DEDUP_REMOVED lines=8> */
.L_x_153:
[----:B------:R-:W-:Y:S05]  /*5d20*/  BSYNC B1 ;  /* 0x0000000000017941 */ /* 0x000fea0003800000 */
.L_x_152:
        /* <DEDUP_REMOVED lines=11> */
.L_x_155:
[----:B------:R-:W-:Y:S05]  /*5de0*/  BSYNC B1 ;  /* 0x0000000000017941 */ /* 0x000fea0003800000 */
.L_x_154:
[----:B------:R-:W-:Y:S05]  /*5df0*/  @!P0 BRA `(.L_x_156) ;  /* 0x00000014008c8947 */ /* 0x000fea0003800000 */
[----:B0----5:R-:W-:-:S05]  /*5e00*/  LOP3.LUT R4, R103, 0xffffe000, RZ, 0xc0, !PT ;  /* 0xffffe00067047812 */ /* 0x021fca00078ec0ff */
[----:B------:R-:W-:-:S04]  /*5e10*/  FMUL R4, R4, R91 ;  /* 0x0000005b04047220 */ /* 0x000fc80000400000 */
[----:B------:R-:W-:-:S05]  /*5e20*/  FFMA R55, R55, R90, R4 ;  /* 0x0000005a37377223 */ /* 0x000fca0000000004 */
[----:B------:R-:W-:-:S05]  /*5e30*/  F2FP.TF32.F32.PACK_B R55, R55 ;  /* 0x00000037ff37723e */ /* 0x000fca00024050ff */
[----:B------:R0:W-:Y:S01]  /*5e40*/  STG.E desc[UR36][R8.64+0xe4], R55 ;  /* 0x0000e43708007986 */ /* 0x0001e2000c101924 */
[----:B------:R-:W-:Y:S05]  /*5e50*/  BRA `(.L_x_156) ;  /* 0x0000001400747947 */ /* 0x000fea0003800000 */
.L_x_33:
[----:B------:R-:W-:Y:S01]  /*5e60*/  ULDC.64 UR4, c[0x0][0x5c0] ;  /* 0x0001700000047ab9 */ /* 0x000fe20000000a00 */
[-C--:B------:R-:W-:Y:S01]  /*5e70*/  FMUL R5, R56, R90.reuse ;  /* 0x0000005a38057220 */ /* 0x080fe20000400000 */
[----:B------:R-:W-:Y:S01]  /*5e80*/  ISETP.GT.AND P4, PT, R4, 0x1, PT ;  /* 0x000000010400780c */ /* 0x000fe20003f84270 */
[-C--:B------:R-:W-:Y:S01]  /*5e90*/  FMUL R57, R57, R90.reuse ;  /* 0x0000005a39397220 */ /* 0x080fe20000400000 */
[----:B------:R-:W-:Y:S01]  /*5ea0*/  LEA R8, P2, R114, UR4, 0x2 ;  /* 0x0000000472087c11 */ /* 0x000fe2000f8410ff */
[----:B------:R-:W-:Y:S01]  /*5eb0*/  IMAD.SHL.U32 R15, R92, 0x4, RZ ;  /* 0x000000045c0f7824 */ /* 0x000fe200078e00ff */
[----:B------:R-:W-:Y:S01]  /*5ec0*/  ISETP.GT.AND P1, PT, R3, RZ, P4 ;  /* 0x000000ff0300720c */ /* 0x000fe20002724270 */
[----:B------:R-:W-:Y:S01]  /*5ed0*/  IMAD.SHL.U32 R103, R93, 0x4, RZ ;  /* 0x000000045d677824 */ /* 0x000fe200078e00ff */
[----:B------:R-:W-:Y:S01]  /*5ee0*/  LEA.HI.X R9, R114, UR5, R21, 0x2, P2 ;  /* 0x0000000572097c11 */ /* 0x000fe200090f1415 */
[-C--:B------:R-:W-:Y:S01]  /*5ef0*/  FMUL R59, R59, R90.reuse ;  /* 0x0000005a3b3b7220 */ /* 0x080fe20000400000 */
[----:B------:R-:W-:Y:S01]  /*5f00*/  F2FP.TF32.F32.PACK_B R5, R5 ;  /* 0x00000005ff05723e */ /* 0x000fe200024050ff */
[-C--:B------:R-:W-:Y:S01]  /*5f10*/  FMUL R13, R58, R90.reuse ;  /* 0x0000005a3a0d7220 */ /* 0x080fe20000400000 */
[----:B------:R-:W-:Y:S01]  /*5f20*/  F2FP.TF32.F32.PACK_B R57, R57 ;  /* 0x00000039ff39723e */ /* 0x000fe200024050ff */
[-C--:B------:R-:W-:Y:S01]  /*5f30*/  FMUL R61, R61, R90.reuse ;  /* 0x0000005a3d3d7220 */ /* 0x080fe20000400000 */
[----:B------:R-:W-:Y:S01]  /*5f40*/  SHF.L.U64.HI R7, R92, 0x2, R95 ;  /* 0x000000025c077819 */ /* 0x000fe2000001025f */
[----:B------:R0:W-:Y:S01]  /*5f50*/  @P0 STG.E desc[UR36][R8.64], R5 ;  /* 0x0000000508000986 */ /* 0x0001e2000c101924 */
[----:B------:R-:W-:Y:S01]  /*5f60*/  ISETP.GT.AND P0, PT, R3, 0x8, P4 ;  /* 0x000000080300780c */ /* 0x000fe20002704270 */
[----:B------:R-:W-:Y:S01]  /*5f70*/  FMUL R63, R63, R90 ;  /* 0x0000005a3f3f7220 */ /* 0x000fe20000400000 */
[----:B------:R-:W-:Y:S01]  /*5f80*/  IADD3 R10, P2, R15, R8, RZ ;  /* 0x000000080f0a7210 */ /* 0x000fe20007f5e0ff */
[----:B------:R-:W-:Y:S01]  /*5f90*/  @P1 STG.E desc[UR36][R8.64+0x4], R57 ;  /* 0x0000043908001986 */ /* 0x000fe2000c101924 */
[----:B------:R-:W-:Y:S01]  /*5fa0*/  SHF.L.U64.HI R23, R93, 0x2, R94 ;  /* 0x000000025d177819 */ /* 0x000fe2000001025e */
[----:B------:R-:W-:Y:S01]  /*5fb0*/  FMUL R65, R65, R90 ;  /* 0x0000005a41417220 */ /* 0x000fe20000400000 */
[----:B------:R-:W-:Y:S01]  /*5fc0*/  F2FP.TF32.F32.PACK_B R59, R59 ;  /* 0x0000003bff3b723e */ /* 0x000fe200024050ff */
[----:B------:R-:W-:Y:S01]  /*5fd0*/  IMAD.X R11, R7, 0x1, R9, P2 ;  /* 0x00000001070b7824 */ /* 0x000fe200010e0609 */
[----:B------:R-:W-:Y:S01]  /*5fe0*/  IADD3 R6, P1, P2, R103, R8, R15 ;  /* 0x0000000867067210 */ /* 0x000fe20007a3e00f */
[-C--:B------:R-:W-:Y:S01]  /*5ff0*/  FMUL R67, R67, R90.reuse ;  /* 0x0000005a43437220 */ /* 0x080fe20000400000 */
[----:B------:R-:W-:Y:S01]  /*6000*/  ISETP.GT.AND P5, PT, R4, 0x8, PT ;  /* 0x000000080400780c */ /* 0x000fe20003fa4270 */
[-C--:B0-----:R-:W-:Y:S01]  /*6010*/  FMUL R5, R60, R90.reuse ;  /* 0x0000005a3c057220 */ /* 0x081fe20000400000 */
[C---:B------:R-:W-:Y:S01]  /*6020*/  ISETP.GT.AND P4, PT, R4.reuse, 0x9, PT ;  /* 0x000000090400780c */ /* 0x040fe20003f84270 */
[----:B------:R-:W-:Y:S01]  /*6030*/  @P0 STG.E desc[UR36][R10.64+0x4], R59 ;  /* 0x0000043b0a000986 */ /* 0x000fe2000c101924 */
[----:B------:R-:W-:Y:S01]  /*6040*/  ISETP.GT.AND P3, PT, R3, 0x8, P6 ;  /* 0x000000080300780c */ /* 0x000fe20003764270 */
[-C--:B------:R-:W-:Y:S01]  /*6050*/  FMUL R69, R69, R90.reuse ;  /* 0x0000005a45457220 */ /* 0x080fe20000400000 */
[----:B------:R-:W-:Y:S01]  /*6060*/  IADD3.X R7, R23, R9, R7, P1, P2 ;  /* 0x0000000917077210 */ /* 0x000fe20000fe4407 */
[-C--:B------:R-:W-:Y:S01]  /*6070*/  FMUL R71, R71, R90.reuse ;  /* 0x0000005a47477220 */ /* 0x080fe20000400000 */
[----:B------:R-:W-:Y:S01]  /*6080*/  ISETP.GT.AND P1, PT, R3, RZ, P5 ;  /* 0x000000ff0300720c */ /* 0x000fe20002f24270 */
[-C--:B------:R-:W-:Y:S01]  /*6090*/  FMUL R73, R73, R90.reuse ;  /* 0x0000005a49497220 */ /* 0x080fe20000400000 */
[----:B------:R-:W-:Y:S01]  /*60a0*/  ISETP.GT.AND P0, PT, R3, RZ, P4 ;  /* 0x000000ff0300720c */ /* 0x000fe20002704270 */
[-C--:B------:R-:W-:Y:S01]  /*60b0*/  FMUL R75, R75, R90.reuse ;  /* 0x0000005a4b4b7220 */ /* 0x080fe20000400000 */
[----:B------:R-:W-:Y:S01]  /*60c0*/  F2FP.TF32.F32.PACK_B R13, R13 ;  /* 0x0000000dff0d723e */ /* 0x000fe200024050ff */
[-C--:B------:R-:W-:Y:S01]  /*60d0*/  FMUL R77, R77, R90.reuse ;  /* 0x0000005a4d4d7220 */ /* 0x080fe20000400000 */
[----:B------:R-:W-:Y:S01]  /*60e0*/  F2FP.TF32.F32.PACK_B R5, R5 ;  /* 0x00000005ff05723e */ /* 0x000fe200024050ff */
[-C--:B------:R-:W-:Y:S01]  /*60f0*/  FMUL R79, R79, R90.reuse ;  /* 0x0000005a4f4f7220 */ /* 0x080fe20000400000 */
[----:B------:R-:W-:Y:S01]  /*6100*/  F2FP.TF32.F32.PACK_B R61, R61 ;  /* 0x0000003dff3d723e */ /* 0x000fe200024050ff */
[----:B------:R0:W-:Y:S01]  /*6110*/  @P3 STG.E desc[UR36][R10.64], R13 ;  /* 0x0000000d0a003986 */ /* 0x0001e2000c101924 */
[----:B------:R-:W-:Y:S01]  /*6120*/  F2FP.TF32.F32.PACK_B R63, R63 ;  /* 0x0000003fff3f723e */ /* 0x000fe200024050ff */
[-C--:B------:R-:W-:Y:S01]  /*6130*/  FMUL R81, R81, R90.reuse ;  /* 0x0000005a51517220 */ /* 0x080fe20000400000 */
[C---:B------:R-:W-:Y:S01]  /*6140*/  ISETP.GT.AND P3, PT, R4.reuse, 0x10, PT ;  /* 0x000000100400780c */ /* 0x040fe20003f64270 */
[----:B------:R1:W-:Y:S01]  /*6150*/  @P1 STG.E desc[UR36][R8.64+0x20], R5 ;  /* 0x0000200508001986 */ /* 0x0003e2000c101924 */
[----:B------:R-:W-:Y:S01]  /*6160*/  ISETP.GT.AND P1, PT, R3, 0x8, P5 ;  /* 0x000000080300780c */ /* 0x000fe20002f24270 */
[-C--:B------:R-:W-:Y:S01]  /*6170*/  FMUL R83, R83, R90.reuse ;  /* 0x0000005a53537220 */ /* 0x080fe20000400000 */
[----:B------:R-:W-:Y:S01]  /*6180*/  ISETP.GT.AND P2, PT, R4, 0x11, PT ;  /* 0x000000110400780c */ /* 0x000fe20003f44270 */
[----:B------:R-:W-:Y:S01]  /*6190*/  @P0 STG.E desc[UR36][R8.64+0x24], R61 ;  /* 0x0000243d08000986 */ /* 0x000fe2000c101924 */
[----:B------:R-:W-:Y:S01]  /*61a0*/  ISETP.GT.AND P0, PT, R3, 0x8, P4 ;  /* 0x000000080300780c */ /* 0x000fe20002704270 */
[-C--:B------:R-:W-:Y:S01]  /*61b0*/  FMUL R85, R85, R90.reuse ;  /* 0x0000005a55557220 */ /* 0x080fe20000400000 */
[----:B------:R-:W-:Y:S01]  /*61c0*/  F2FP.TF32.F32.PACK_B R65, R65 ;  /* 0x00000041ff41723e */ /* 0x000fe200024050ff */
[-C--:B0-----:R-:W-:Y:S01]  /*61d0*/  FMUL R13, R62, R90.reuse ;  /* 0x0000005a3e0d7220 */ /* 0x081fe20000400000 */
[----:B------:R-:W-:Y:S01]  /*61e0*/  F2FP.TF32.F32.PACK_B R67, R67 ;  /* 0x00000043ff43723e */ /* 0x000fe200024050ff */
[-C--:B------:R-:W-:Y:S01]  /*61f0*/  FMUL R87, R87, R90.reuse ;  /* 0x0000005a57577220 */ /* 0x080fe20000400000 */
[----:B------:R-:W-:Y:S01]  /*6200*/  F2FP.TF32.F32.PACK_B R69, R69 ;  /* 0x00000045ff45723e */ /* 0x000fe200024050ff */
[-C--:B-1----:R-:W-:Y:S01]  /*6210*/  FMUL R5, R64, R90.reuse ;  /* 0x0000005a40057220 */ /* 0x082fe20000400000 */
[----:B------:R-:W-:Y:S01]  /*6220*/  F2FP.TF32.F32.PACK_B R13, R13 ;  /* 0x0000000dff0d723e */ /* 0x000fe200024050ff */
[-C--:B------:R-:W-:Y:S01]  /*6230*/  FMUL R25, R25, R90.reuse ;  /* 0x0000005a19197220 */ /* 0x080fe20000400000 */
[----:B------:R-:W-:Y:S01]  /*6240*/  F2FP.TF32.F32.PACK_B R71, R71 ;  /* 0x00000047ff47723e */ /* 0x000fe200024050ff */
[-C--:B------:R-:W-:Y:S01]  /*6250*/  FMUL R27, R27, R90.reuse ;  /* 0x0000005a1b1b7220 */ /* 0x080fe20000400000 */
[----:B------:R-:W-:Y:S01]  /*6260*/  F2FP.TF32.F32.PACK_B R5, R5 ;  /* 0x00000005ff05723e */ /* 0x000fe200024050ff */
[----:B------:R-:W-:Y:S01]  /*6270*/  @P0 STG.E desc[UR36][R10.64+0x24], R63 ;  /* 0x0000243f0a000986 */ /* 0x000fe2000c101924 */
[----:B------:R-:W-:Y:S01]  /*6280*/  ISETP.GT.AND P0, PT, R3, RZ, P3 ;  /* 0x000000ff0300720c */ /* 0x000fe20001f04270 */
[-C--:B------:R-:W-:Y:S01]  /*6290*/  FMUL R29, R29, R90.reuse ;  /* 0x0000005a1d1d7220 */ /* 0x080fe20000400000 */
[----:B------:R-:W-:Y:S01]  /*62a0*/  F2FP.TF32.F32.PACK_B R73, R73 ;  /* 0x00000049ff49723e */ /* 0x000fe200024050ff */
[----:B------:R0:W-:Y:S01]  /*62b0*/  @P1 STG.E desc[UR36][R10.64+0x20], R13 ;  /* 0x0000200d0a001986 */ /* 0x0001e2000c101924 */
[C---:B------:R-:W-:Y:S01]  /*62c0*/  ISETP.GT.AND P1, PT, R4.reuse, 0x19, PT ;  /* 0x000000190400780c */ /* 0x040fe20003f24270 */
[-C--:B------:R-:W-:Y:S01]  /*62d0*/  FMUL R31, R31, R90.reuse ;  /* 0x0000005a1f1f7220 */ /* 0x080fe20000400000 */
[----:B------:R-:W-:Y:S01]  /*62e0*/  F2FP.TF32.F32.PACK_B R75, R75 ;  /* 0x0000004bff4b723e */ /* 0x000fe200024050ff */
[-C--:B------:R-:W-:Y:S01]  /*62f0*/  FMUL R33, R33, R90.reuse ;  /* 0x0000005a21217220 */ /* 0x080fe20000400000 */
[C---:B------:R-:W-:Y:S01]  /*6300*/  ISETP.GT.AND P5, PT, R4.reuse, 0x28, PT ;  /* 0x000000280400780c */ /* 0x040fe20003fa4270 */
[-C--:B------:R-:W-:Y:S01]  /*6310*/  FMUL R35, R35, R90.reuse ;  /* 0x0000005a23237220 */ /* 0x080fe20000400000 */
[----:B------:R-:W-:Y:S01]  /*6320*/  ISETP.GT.AND P4, PT, R4, 0x29, PT ;  /* 0x000000290400780c */ /* 0x000fe20003f84270 */
[-C--:B------:R-:W-:Y:S01]  /*6330*/  FMUL R37, R37, R90.reuse ;  /* 0x0000005a25257220 */ /* 0x080fe20000400000 */
[----:B------:R-:W-:Y:S01]  /*6340*/  F2FP.TF32.F32.PACK_B R77, R77 ;  /* 0x0000004dff4d723e */ /* 0x000fe200024050ff */
[----:B------:R1:W-:Y:S01]  /*6350*/  @P0 STG.E desc[UR36][R8.64+0x40], R5 ;  /* 0x0000400508000986 */ /* 0x0003e2000c101924 */
[----:B------:R-:W-:Y:S01]  /*6360*/  ISETP.GT.AND P0, PT, R3, RZ, P2 ;  /* 0x000000ff0300720c */ /* 0x000fe20001704270 */
[-C--:B0-----:R-:W-:Y:S01]  /*6370*/  FMUL R13, R66, R90.reuse ;  /* 0x0000005a420d7220 */ /* 0x081fe20000400000 */
[----:B------:R-:W-:Y:S01]  /*6380*/  F2FP.TF32.F32.PACK_B R79, R79 ;  /* 0x0000004fff4f723e */ /* 0x000fe200024050ff */
[-C--:B------:R-:W-:Y:S01]  /*6390*/  FMUL R39, R39, R90.reuse ;  /* 0x0000005a27277220 */ /* 0x080fe20000400000 */
[----:B------:R-:W-:Y:S01]  /*63a0*/  F2FP.TF32.F32.PACK_B R81, R81 ;  /* 0x00000051ff51723e */ /* 0x000fe200024050ff */
[-C--:B------:R-:W-:Y:S01]  /*63b0*/  FMUL R41, R41, R90.reuse ;  /* 0x0000005a29297220 */ /* 0x080fe20000400000 */
[----:B------:R-:W-:Y:S01]  /*63c0*/  F2FP.TF32.F32.PACK_B R13, R13 ;  /* 0x0000000dff0d723e */ /* 0x000fe200024050ff */
[-C--:B------:R-:W-:Y:S01]  /*63d0*/  FMUL R43, R43, R90.reuse ;  /* 0x0000005a2b2b7220 */ /* 0x080fe20000400000 */
[----:B------:R-:W-:Y:S01]  /*63e0*/  F2FP.TF32.F32.PACK_B R83, R83 ;  /* 0x00000053ff53723e */ /* 0x000fe200024050ff */
[-C--:B------:R-:W-:Y:S01]  /*63f0*/  FMUL R45, R45, R90.reuse ;  /* 0x0000005a2d2d7220 */ /* 0x080fe20000400000 */
[----:B------:R-:W-:Y:S01]  /*6400*/  P2R R57, PR, RZ, 0x20 ;  /* 0x00000020ff397803 */ /* 0x000fe20000000000 */
[-C--:B-1----:R-:W-:Y:S01]  /*6410*/  FMUL R5, R68, R90.reuse ;  /* 0x0000005a44057220 */ /* 0x082fe20000400000 */
[----:B------:R-:W-:Y:S01]  /*6420*/  P2R R56, PR, RZ, 0x10 ;  /* 0x00000010ff387803 */ /* 0x000fe20000000000 */
[----:B------:R-:W-:Y:S01]  /*6430*/  @P0 STG.E desc[UR36][R8.64+0x44], R65 ;  /* 0x0000444108000986 */ /* 0x000fe2000c101924 */
[----:B------:R-:W-:Y:S01]  /*6440*/  ISETP.GT.AND P0, PT, R3, 0x8, P3 ;  /* 0x000000080300780c */ /* 0x000fe20001f04270 */
[-C--:B------:R-:W-:Y:S01]  /*6450*/  FMUL R47, R47, R90.reuse ;  /* 0x0000005a2f2f7220 */ /* 0x080fe20000400000 */
[----:B------:R-:W-:Y:S01]  /*6460*/  F2FP.TF32.F32.PACK_B R5, R5 ;  /* 0x00000005ff05723e */ /* 0x000fe200024050ff */
[-C--:B------:R-:W-:Y:S01]  /*6470*/  FMUL R49, R49, R90.reuse ;  /* 0x0000005a31317220 */ /* 0x080fe20000400000 */
[----:B------:R-:W-:Y:S01]  /*6480*/  ISETP.GT.AND P3, PT, R4, 0x30, PT ;  /* 0x000000300400780c */ /* 0x000fe20003f64270 */
[-C--:B------:R-:W-:Y:S01]  /*6490*/  FMUL R51, R51, R90.reuse ;  /* 0x0000005a33337220 */ /* 0x080fe20000400000 */
[----:B------:R-:W-:Y:S01]  /*64a0*/  F2FP.TF32.F32.PACK_B R85, R85 ;  /* 0x00000055ff55723e */ /* 0x000fe200024050ff */
[-C--:B------:R-:W-:Y:S01]  /*64b0*/  FMUL R53, R53, R90.reuse ;  /* 0x0000005a35357220 */ /* 0x080fe20000400000 */
[----:B------:R-:W-:Y:S01]  /*64c0*/  F2FP.TF32.F32.PACK_B R87, R87 ;  /* 0x00000057ff57723e */ /* 0x000fe200024050ff */
[----:B------:R-:W-:Y:S01]  /*64d0*/  FMUL R55, R55, R90 ;  /* 0x0000005a37377220 */ /* 0x000fe20000400000 */
[----:B------:R-:W-:-:S02]  /*64e0*/  F2FP.TF32.F32.PACK_B R25, R25 ;  /* 0x00000019ff19723e */ /* 0x000fc400024050ff */
[----:B------:R-:W-:Y:S01]  /*64f0*/  F2FP.TF32.F32.PACK_B R27, R27 ;  /* 0x0000001bff1b723e */ /* 0x000fe200024050ff */
[----:B------:R0:W-:Y:S01]  /*6500*/  @P0 STG.E desc[UR36][R10.64+0x40], R13 ;  /* 0x0000400d0a000986 */ /* 0x0001e2000c101924 */
[----:B------:R-:W-:Y:S02]  /*6510*/  ISETP.GT.AND P0, PT, R3, 0x8, P2 ;  /* 0x000000080300780c */ /* 0x000fe40001704270 */
[----:B------:R-:W-:Y:S02]  /*6520*/  ISETP.GT.AND P2, PT, R4, 0x18, PT ;  /* 0x000000180400780c */ /* 0x000fe40003f44270 */
[----:B------:R-:W-:Y:S02]  /*6530*/  F2FP.TF32.F32.PACK_B R29, R29 ;  /* 0x0000001dff1d723e */ /* 0x000fe400024050ff */
[----:B------:R-:W-:Y:S02]  /*6540*/  F2FP.TF32.F32.PACK_B R31, R31 ;  /* 0x0000001fff1f723e */ /* 0x000fe400024050ff */
[----:B------:R-:W-:-:S02]  /*6550*/  F2FP.TF32.F32.PACK_B R33, R33 ;  /* 0x00000021ff21723e */ /* 0x000fc400024050ff */
[----:B------:R-:W-:Y:S01]  /*6560*/  F2FP.TF32.F32.PACK_B R35, R35 ;  /* 0x00000023ff23723e */ /* 0x000fe200024050ff */
[----:B0-----:R-:W-:Y:S01]  /*6570*/  FMUL R13, R70, R90 ;  /* 0x0000005a460d7220 */ /* 0x001fe20000400000 */
[----:B------:R-:W-:Y:S01]  /*6580*/  F2FP.TF32.F32.PACK_B R37, R37 ;  /* 0x00000025ff25723e */ /* 0x000fe200024050ff */
[----:B------:R-:W-:Y:S01]  /*6590*/  @P0 STG.E desc[UR36][R10.64+0x44], R67 ;  /* 0x000044430a000986 */ /* 0x000fe2000c101924 */
[----:B------:R-:W-:Y:S02]  /*65a0*/  ISETP.GT.AND P0, PT, R3, RZ, P2 ;  /* 0x000000ff0300720c */ /* 0x000fe40001704270 */
[----:B------:R-:W-:Y:S02]  /*65b0*/  F2FP.TF32.F32.PACK_B R13, R13 ;  /* 0x0000000dff0d723e */ /* 0x000fe400024050ff */
[----:B------:R-:W-:Y:S02]  /*65c0*/  F2FP.TF32.F32.PACK_B R39, R39 ;  /* 0x00000027ff27723e */ /* 0x000fe400024050ff */
[----:B------:R-:W-:-:S02]  /*65d0*/  F2FP.TF32.F32.PACK_B R41, R41 ;  /* 0x00000029ff29723e */ /* 0x000fc400024050ff */
[----:B------:R-:W-:Y:S02]  /*65e0*/  F2FP.TF32.F32.PACK_B R43, R43 ;  /* 0x0000002bff2b723e */ /* 0x000fe400024050ff */
[----:B------:R-:W-:Y:S02]  /*65f0*/  F2FP.TF32.F32.PACK_B R45, R45 ;  /* 0x0000002dff2d723e */ /* 0x000fe400024050ff */
[----:B------:R-:W-:Y:S01]  /*6600*/  F2FP.TF32.F32.PACK_B R47, R47 ;  /* 0x0000002fff2f723e */ /* 0x000fe200024050ff */
[----:B------:R0:W-:Y:S01]  /*6610*/  @P0 STG.E desc[UR36][R8.64+0x60], R5 ;  /* 0x0000600508000986 */ /* 0x0001e2000c101924 */
[----:B------:R-:W-:Y:S02]  /*6620*/  ISETP.GT.AND P0, PT, R3, RZ, P1 ;  /* 0x000000ff0300720c */ /* 0x000fe40000f04270 */
[----:B------:R-:W-:Y:S02]  /*6630*/  F2FP.TF32.F32.PACK_B R49, R49 ;  /* 0x00000031ff31723e */ /* 0x000fe400024050ff */
[----:B------:R-:W-:-:S02]  /*6640*/  F2FP.TF32.F32.PACK_B R51, R51 ;  /* 0x00000033ff33723e */ /* 0x000fc400024050ff */
[----:B------:R-:W-:Y:S02]  /*6650*/  F2FP.TF32.F32.PACK_B R53, R53 ;  /* 0x00000035ff35723e */ /* 0x000fe400024050ff */
[----:B------:R-:W-:Y:S01]  /*6660*/  F2FP.TF32.F32.PACK_B R55, R55 ;  /* 0x00000037ff37723e */ /* 0x000fe200024050ff */
[----:B0-----:R-:W-:-:S04]  /*6670*/  FMUL R5, R72, R90 ;  /* 0x0000005a48057220 */ /* 0x001fc80000400000 */
[----:B------:R-:W-:Y:S01]  /*6680*/  @P0 STG.E desc[UR36][R8.64+0x64], R69 ;  /* 0x0000644508000986 */ /* 0x000fe2000c101924 */
[----:B------:R-:W-:Y:S02]  /*6690*/  ISETP.GT.AND P0, PT, R3, 0x8, P2 ;  /* 0x000000080300780c */ /* 0x000fe40001704270 */
[----:B------:R-:W-:Y:S02]  /*66a0*/  ISETP.GT.AND P2, PT, R4, 0x20, PT ;  /* 0x000000200400780c */ /* 0x000fe40003f44270 */
[----:B------:R-:W-:-:S09]  /*66b0*/  F2FP.TF32.F32.PACK_B R5, R5 ;  /* 0x00000005ff05723e */ /* 0x000fd200024050ff */
[----:B------:R0:W-:Y:S01]  /*66c0*/  @P0 STG.E desc[UR36][R10.64+0x60], R13 ;  /* 0x0000600d0a000986 */ /* 0x0001e2000c101924 */
[----:B------:R-:W-:Y:S02]  /*66d0*/  ISETP.GT.AND P0, PT, R3, 0x8, P1 ;  /* 0x000000080300780c */ /* 0x000fe40000f04270 */
[----:B------:R-:W-:Y:S01]  /*66e0*/  ISETP.GT.AND P1, PT, R4, 0x21, PT ;  /* 0x000000210400780c */ /* 0x000fe20003f24270 */
[----:B0-----:R-:W-:-:S10]  /*66f0*/  FMUL R13, R74, R90 ;  /* 0x0000005a4a0d7220 */ /* 0x001fd40000400000 */
[----:B------:R-:W-:Y:S01]  /*6700*/  @P0 STG.E desc[UR36][R10.64+0x64], R71 ;  /* 0x000064470a000986 */ /* 0x000fe2000c101924 */
[----:B------:R-:W-:Y:S02]  /*6710*/  ISETP.GT.AND P0, PT, R3, RZ, P2 ;  /* 0x000000ff0300720c */ /* 0x000fe40001704270 */
[----:B------:R-:W-:-:S11]  /*6720*/  F2FP.TF32.F32.PACK_B R13, R13 ;  /* 0x0000000dff0d723e */ /* 0x000fd600024050ff */
[----:B------:R0:W-:Y:S01]  /*6730*/  @P0 STG.E desc[UR36][R8.64+0x80], R5 ;  /* 0x0000800508000986 */ /* 0x0001e2000c101924 */
[----:B------:R-:W-:Y:S01]  /*6740*/  ISETP.GT.AND P0, PT, R3, RZ, P1 ;  /* 0x000000ff0300720c */ /* 0x000fe20000f04270 */
[----:B0-----:R-:W-:-:S12]  /*6750*/  FMUL R5, R76, R90 ;  /* 0x0000005a4c057220 */ /* 0x001fd80000400000 */
[----:B------:R-:W-:Y:S01]  /*6760*/  @P0 STG.E desc[UR36][R8.64+0x84], R73 ;  /* 0x0000844908000986 */ /* 0x000fe2000c101924 */
[----:B------:R-:W-:Y:S02]  /*6770*/  ISETP.GT.AND P0, PT, R3, 0x8, P2 ;  /* 0x000000080300780c */ /* 0x000fe40001704270 */
[----:B------:R-:W-:Y:S02]  /*6780*/  F2FP.TF32.F32.PACK_B R5, R5 ;  /* 0x00000005ff05723e */ /* 0x000fe400024050ff */
[----:B------:R-:W-:-:S09]  /*6790*/  ISETP.GT.AND P2, PT, R4, 0x38, PT ;  /* 0x000000380400780c */ /* 0x000fd20003f44270 */
[----:B------:R0:W-:Y:S01]  /*67a0*/  @P0 STG.E desc[UR36][R10.64+0x80], R13 ;  /* 0x0000800d0a000986 */ /* 0x0001e2000c101924 */
[----:B------:R-:W-:Y:S01]  /*67b0*/  ISETP.GT.AND P0, PT, R3, 0x8, P1 ;  /* 0x000000080300780c */ /* 0x000fe20000f04270 */
[----:B0-----:R-:W-:-:S12]  /*67c0*/  FMUL R13, R78, R90 ;  /* 0x0000005a4e0d7220 */ /* 0x001fd80000400000 */
        /* <DEDUP_REMOVED lines=8> */
[----:B------:R-:W-:-:S11]  /*6850*/  F2FP.TF32.F32.PACK_B R5, R5 ;  /* 0x00000005ff05723e */ /* 0x000fd600024050ff */
[----:B------:R0:W-:Y:S01]  /*6860*/  @P0 STG.E desc[UR36][R10.64+0xa0], R13 ;  /* 0x0000a00d0a000986 */ /* 0x0001e2000c101924 */
[C---:B------:R-:W-:Y:S02]  /*6870*/  ISETP.GT.AND P0, PT, R3.reuse, 0x8, P4 ;  /* 0x000000080300780c */ /* 0x040fe40002704270 */
[----:B------:R-:W-:Y:S01]  /*6880*/  ISETP.GT.AND P4, PT, R3, 0x8, P2 ;  /* 0x000000080300780c */ /* 0x000fe20001784270 */
[----:B0-----:R-:W-:-:S10]  /*6890*/  FMUL R13, R82, R90 ;  /* 0x0000005a520d7220 */ /* 0x001fd40000400000 */
[----:B------:R-:W-:Y:S01]  /*68a0*/  @P0 STG.E desc[UR36][R10.64+0xa4], R79 ;  /* 0x0000a44f0a000986 */ /* 0x000fe2000c101924 */
[----:B------:R-:W-:Y:S02]  /*68b0*/  ISETP.GT.AND P0, PT, R3, RZ, P3 ;  /* 0x000000ff0300720c */ /* 0x000fe40001f04270 */
[----:B------:R-:W-:-:S11]  /*68c0*/  F2FP.TF32.F32.PACK_B R13, R13 ;  /* 0x0000000dff0d723e */ /* 0x000fd600024050ff */
[----:B------:R0:W-:Y:S01]  /*68d0*/  @P0 STG.E desc[UR36][R8.64+0xc0], R5 ;  /* 0x0000c00508000986 */ /* 0x0001e2000c101924 */
[----:B------:R-:W-:-:S04]  /*68e0*/  ISETP.GT.AND P0, PT, R4, 0x31, PT ;  /* 0x000000310400780c */ /* 0x000fc80003f04270 */
[----:B------:R-:W-:Y:S01]  /*68f0*/  ISETP.GT.AND P1, PT, R3, RZ, P0 ;  /* 0x000000ff0300720c */ /* 0x000fe20000724270 */
[----:B0-----:R-:W-:-:S05]  /*6900*/  FMUL R5, R84, R90 ;  /* 0x0000005a54057220 */ /* 0x001fca0000400000 */
[----:B------:R-:W-:-:S07]  /*6910*/  F2FP.TF32.F32.PACK_B R5, R5 ;  /* 0x00000005ff05723e */ /* 0x000fce00024050ff */
[----:B------:R-:W-:Y:S01]  /*6920*/  @P1 STG.E desc[UR36][R8.64+0xc4], R81 ;  /* 0x0000c45108001986 */ /* 0x000fe2000c101924 */
[----:B------:R-:W-:-:S13]  /*6930*/  ISETP.GT.AND P1, PT, R3, 0x8, P3 ;  /* 0x000000080300780c */ /* 0x000fda0001f24270 */
[----:B------:R0:W-:Y:S01]  /*6940*/  @P1 STG.E desc[UR36][R10.64+0xc0], R13 ;  /* 0x0000c00d0a001986 */ /* 0x0001e2000c101924 */
[----:B------:R-:W-:-:S13]  /*6950*/  ISETP.GT.AND P1, PT, R3, 0x8, P0 ;  /* 0x000000080300780c */ /* 0x000fda0000724270 */
[----:B------:R-:W-:Y:S01]  /*6960*/  @P1 STG.E desc[UR36][R10.64+0xc4], R83 ;  /* 0x0000c4530a001986 */ /* 0x000fe2000c101924 */
[----:B------:R-:W-:-:S05]  /*6970*/  IADD3 R14, P1, R103, R10, RZ ;  /* 0x0000000a670e7210 */ /* 0x000fca0007f3e0ff */
[----:B------:R-:W-:Y:S01]  /*6980*/  IMAD.X R15, R23, 0x1, R11, P1 ;  /* 0x00000001170f7824 */ /* 0x000fe200008e060b */
[----:B------:R-:W-:-:S13]  /*6990*/  ISETP.GT.AND P1, PT, R3, RZ, P2 ;  /* 0x000000ff0300720c */ /* 0x000fda0001724270 */
[----:B------:R1:W-:Y:S01]  /*69a0*/  @P1 STG.E desc[UR36][R8.64+0xe0], R5 ;  /* 0x0000e00508001986 */ /* 0x0003e2000c101924 */
[----:B------:R-:W-:-:S05]  /*69b0*/  IADD3 R20, P1, R103, R10, RZ ;  /* 0x0000000a67147210 */ /* 0x000fca0007f3e0ff */
[----:B------:R-:W-:Y:S01]  /*69c0*/  IMAD.X R21, R23, 0x1, R11, P1 ;  /* 0x0000000117157824 */ /* 0x000fe200008e060b */
[----:B------:R-:W-:-:S05]  /*69d0*/  IADD3 R12, P1, R103, R8, RZ ;  /* 0x00000008670c7210 */ /* 0x000fca0007f3e0ff */
[----:B0-----:R-:W-:Y:S01]  /*69e0*/  IMAD.X R13, R23, 0x1, R9, P1 ;  /* 0x00000001170d7824 */ /* 0x001fe200008e0609 */
[----:B------:R-:W-:Y:S01]  /*69f0*/  ISETP.GT.AND P1, PT, R4, 0x39, PT ;  /* 0x000000390400780c */ /* 0x000fe20003f24270 */
[-C--:B-1----:R-:W-:Y:S01]  /*6a00*/  FMUL R5, R86, R90.reuse ;  /* 0x0000005a56057220 */ /* 0x082fe20000400000 */
[----:B------:R-:W-:Y:S02]  /*6a10*/  FMUL R23, R24, R90 ;  /* 0x0000005a18177220 */ /* 0x000fe40000400000 */
[----:B------:R-:W-:Y:S02]  /*6a20*/  ISETP.GT.AND P5, PT, R3, RZ, P1 ;  /* 0x000000ff0300720c */ /* 0x000fe40000fa4270 */
[----:B------:R-:W-:Y:S02]  /*6a30*/  F2FP.TF32.F32.PACK_B R5, R5 ;  /* 0x00000005ff05723e */ /* 0x000fe400024050ff */
[----:B------:R-:W-:-:S09]  /*6a40*/  F2FP.TF32.F32.PACK_B R23, R23 ;  /* 0x00000017ff17723e */ /* 0x000fd200024050ff */
[----:B------:R-:W-:Y:S01]  /*6a50*/  @P5 STG.E desc[UR36][R8.64+0xe4], R85 ;  /* 0x0000e45508005986 */ /* 0x000fe2000c101924 */
[----:B------:R-:W-:-:S03]  /*6a60*/  ISETP.GT.AND P5, PT, R4, 0x1, PT ;  /* 0x000000010400780c */ /* 0x000fc60003fa4270 */
[----:B------:R0:W-:Y:S01]  /*6a70*/  @P4 STG.E desc[UR36][R10.64+0xe0], R5 ;  /* 0x0000e0050a004986 */ /* 0x0001e2000c101924 */
[C---:B------:R-:W-:Y:S02]  /*6a80*/  ISETP.GT.AND P4, PT, R3.reuse, 0x8, P1 ;  /* 0x000000080300780c */ /* 0x040fe40000f84270 */
[----:B------:R-:W-:Y:S01]  /*6a90*/  ISETP.GT.AND P5, PT, R3, 0x80, P5 ;  /* 0x000000800300780c */ /* 0x000fe20002fa4270 */
[----:B0-----:R-:W-:-:S10]  /*6aa0*/  FMUL R5, R26, R90 ;  /* 0x0000005a1a057220 */ /* 0x001fd40000400000 */
[----:B------:R0:W-:Y:S01]  /*6ab0*/  @P4 STG.E desc[UR36][R10.64+0xe4], R87 ;  /* 0x0000e4570a004986 */ /* 0x0001e2000c101924 */
[C---:B------:R-:W-:Y:S01]  /*6ac0*/  ISETP.GT.AND P4, PT, R3.reuse, 0x80, P6 ;  /* 0x000000800300780c */ /* 0x040fe20003784270 */
[----:B------:R-:W-:Y:S01]  /*6ad0*/  @P5 IMAD.MOV.U32 R8, RZ, RZ, R12 ;  /* 0x000000ffff085224 */ /* 0x000fe200078e000c */
[----:B------:R-:W-:Y:S01]  /*6ae0*/  ISETP.GT.AND P6, PT, R3, 0x88, P6 ;  /* 0x000000880300780c */ /* 0x000fe200037c4270 */
[----:B------:R-:W-:Y:S01]  /*6af0*/  @P5 IMAD.MOV.U32 R9, RZ, RZ, R13 ;  /* 0x000000ffff095224 */ /* 0x000fe200078e000d */
[----:B------:R-:W-:Y:S01]  /*6b00*/  F2FP.TF32.F32.PACK_B R5, R5 ;  /* 0x00000005ff05723e */ /* 0x000fe200024050ff */
[----:B0-----:R-:W-:-:S08]  /*6b10*/  FMUL R11, R28, R90 ;  /* 0x0000005a1c0b7220 */ /* 0x001fd00000400000 */
[----:B------:R-:W-:Y:S01]  /*6b20*/  @P4 STG.E desc[UR36][R12.64], R23 ;  /* 0x000000170c004986 */ /* 0x000fe2000c101924 */
[----:B------:R-:W-:Y:S02]  /*6b30*/  ISETP.NE.AND P4, PT, R56, RZ, PT ;  /* 0x000000ff3800720c */ /* 0x000fe40003f85270 */
[----:B------:R-:W-:Y:S01]  /*6b40*/  F2FP.TF32.F32.PACK_B R11, R11 ;  /* 0x0000000bff0b723e */ /* 0x000fe200024050ff */
[----:B------:R-:W-:Y:S01]  /*6b50*/  @P5 STG.E desc[UR36][R8.64+0x4], R25 ;  /* 0x0000041908005986 */ /* 0x000fe2000c101924 */
[----:B------:R-:W-:-:S03]  /*6b60*/  ISETP.NE.AND P5, PT, R57, RZ, PT ;  /* 0x000000ff3900720c */ /* 0x000fc60003fa5270 */
[----:B------:R0:W-:Y:S01]  /*6b70*/  @P6 STG.E desc[UR36][R14.64], R5 ;  /* 0x000000050e006986 */ /* 0x0001e2000c101924 */
[----:B------:R-:W-:-:S04]  /*6b80*/  ISETP.GT.AND P6, PT, R4, 0x1, PT ;  /* 0x000000010400780c */ /* 0x000fc80003fc4270 */
[----:B------:R-:W-:Y:S01]  /*6b90*/  ISETP.GT.AND P6, PT, R3, 0x88, P6 ;  /* 0x000000880300780c */ /* 0x000fe200037c4270 */
[-C--:B0-----:R-:W-:Y:S01]  /*6ba0*/  FMUL R5, R30, R90.reuse ;  /* 0x0000005a1e057220 */ /* 0x081fe20000400000 */
[----:B------:R-:W-:-:S04]  /*6bb0*/  FMUL R15, R50, R90 ;  /* 0x0000005a320f7220 */ /* 0x000fc80000400000 */
[----:B------:R-:W-:-:S07]  /*6bc0*/  F2FP.TF32.F32.PACK_B R5, R5 ;  /* 0x00000005ff05723e */ /* 0x000fce00024050ff */
[----:B------:R0:W-:Y:S01]  /*6bd0*/  @P6 STG.E desc[UR36][R20.64+0x4], R27 ;  /* 0x0000041b14006986 */ /* 0x0001e2000c101924 */
[----:B------:R-:W-:Y:S02]  /*6be0*/  ISETP.GT.AND P6, PT, R4, 0x8, PT ;  /* 0x000000080400780c */ /* 0x000fe40003fc4270 */
[----:B------:R-:W-:Y:S02]  /*6bf0*/  F2FP.TF32.F32.PACK_B R15, R15 ;  /* 0x0000000fff0f723e */ /* 0x000fe400024050ff */
[----:B------:R-:W-:Y:S01]  /*6c00*/  ISETP.GT.AND P6, PT, R3, 0x80, P6 ;  /* 0x000000800300780c */ /* 0x000fe200037c4270 */
[----:B0-----:R-:W-:-:S05]  /*6c10*/  FMUL R21, R52, R90 ;  /* 0x0000005a34157220 */ /* 0x001fca0000400000 */
[----:B------:R-:W-:-:S07]  /*6c20*/  F2FP.TF32.F32.PACK_B R21, R21 ;  /* 0x00000015ff15723e */ /* 0x000fce00024050ff */
[----:B------:R-:W-:Y:S02]  /*6c30*/  @P6 IMAD.MOV.U32 R8, RZ, RZ, R12 ;  /* 0x000000ffff086224 */ /* 0x000fe400078e000c */
[----:B------:R-:W-:-:S05]  /*6c40*/  @P6 IMAD.MOV.U32 R9, RZ, RZ, R13 ;  /* 0x000000ffff096224 */ /* 0x000fca00078e000d */
[----:B------:R0:W-:Y:S01]  /*6c50*/  @P6 STG.E desc[UR36][R8.64+0x20], R11 ;  /* 0x0000200b08006986 */ /* 0x0001e2000c101924 */
[----:B------:R-:W-:-:S04]  /*6c60*/  ISETP.GT.AND P6, PT, R4, 0x9, PT ;  /* 0x000000090400780c */ /* 0x000fc80003fc4270 */
[----:B------:R-:W-:Y:S01]  /*6c70*/  ISETP.GT.AND P6, PT, R3, 0x80, P6 ;  /* 0x000000800300780c */ /* 0x000fe200037c4270 */
[----:B0-----:R-:W-:-:S05]  /*6c80*/  FMUL R11, R32, R90 ;  /* 0x0000005a200b7220 */ /* 0x001fca0000400000 */
[----:B------:R-:W-:-:S07]  /*6c90*/  F2FP.TF32.F32.PACK_B R11, R11 ;  /* 0x0000000bff0b723e */ /* 0x000fce00024050ff */
[----:B------:R-:W-:Y:S02]  /*6ca0*/  @P6 IMAD.MOV.U32 R8, RZ, RZ, R12 ;  /* 0x000000ffff086224 */ /* 0x000fe400078e000c */
[----:B------:R-:W-:-:S05]  /*6cb0*/  @P6 IMAD.MOV.U32 R9, RZ, RZ, R13 ;  /* 0x000000ffff096224 */ /* 0x000fca00078e000d */
[----:B------:R-:W-:Y:S01]  /*6cc0*/  @P6 STG.E desc[UR36][R8.64+0x24], R29 ;  /* 0x0000241d08006986 */ /* 0x000fe2000c101924 */
[----:B------:R-:W-:-:S04]  /*6cd0*/  ISETP.GT.AND P6, PT, R4, 0x8, PT ;  /* 0x000000080400780c */ /* 0x000fc80003fc4270 */
[----:B------:R-:W-:-:S13]  /*6ce0*/  ISETP.GT.AND P6, PT, R3, 0x88, P6 ;  /* 0x000000880300780c */ /* 0x000fda00037c4270 */
[----:B------:R0:W-:Y:S01]  /*6cf0*/  @P6 STG.E desc[UR36][R6.64+0x20], R5 ;  /* 0x0000200506006986 */ /* 0x0001e2000c101924 */
[----:B------:R-:W-:-:S04]  /*6d00*/  ISETP.GT.AND P6, PT, R4, 0x9, PT ;  /* 0x000000090400780c */ /* 0x000fc80003fc4270 */
[----:B------:R-:W-:Y:S01]  /*6d10*/  ISETP.GT.AND P6, PT, R3, 0x88, P6 ;  /* 0x000000880300780c */ /* 0x000fe200037c4270 */
[----:B0-----:R-:W-:-:S05]  /*6d20*/  FMUL R5, R34, R90 ;  /* 0x0000005a22057220 */ /* 0x001fca0000400000 */
[----:B------:R-:W-:-:S07]  /*6d30*/  F2FP.TF32.F32.PACK_B R5, R5 ;  /* 0x00000005ff05723e */ /* 0x000fce00024050ff */
[----:B------:R-:W-:Y:S01]  /*6d40*/  @P6 STG.E desc[UR36][R6.64+0x24], R31 ;  /* 0x0000241f06006986 */ /* 0x000fe2000c101924 */
[----:B------:R-:W-:-:S04]  /*6d50*/  ISETP.GT.AND P6, PT, R4, 0x10, PT ;  /* 0x000000100400780c */ /* 0x000fc80003fc4270 */
[----:B------:R-:W-:-:S13]  /*6d60*/  ISETP.GT.AND P6, PT, R3, 0x80, P6 ;  /* 0x000000800300780c */ /* 0x000fda00037c4270 */
        /* <DEDUP_REMOVED lines=54> */
[----:B------:R0:W-:Y:S01]  /*70d0*/  @P6 STG.E desc[UR36][R6.64+0x80], R5 ;  /* 0x0000800506006986 */ /* 0x0001e2000c101924 */
[----:B------:R-:W-:-:S04]  /*70e0*/  ISETP.GT.AND P6, PT, R4, 0x21, PT ;  /* 0x000000210400780c */ /* 0x000fc80003fc4270 */
[----:B------:R-:W-:-:S13]  /*70f0*/  ISETP.GT.AND P6, PT, R3, 0x88, P6 ;  /* 0x000000880300780c */ /* 0x000fda00037c4270 */
[----:B------:R-:W-:Y:S02]  /*7100*/  @P6 IMAD.MOV.U32 R4, RZ, RZ, R6 ;  /* 0x000000ffff046224 */ /* 0x000fe400078e0006 */
[----:B0-----:R-:W-:-:S05]  /*7110*/  @P6 IMAD.MOV.U32 R5, RZ, RZ, R7 ;  /* 0x000000ffff056224 */ /* 0x001fca00078e0007 */
[----:B------:R0:W-:Y:S01]  /*7120*/  @P6 STG.E desc[UR36][R4.64+0x84], R43 ;  /* 0x0000842b04006986 */ /* 0x0001e2000c101924 */
[C---:B------:R-:W-:Y:S02]  /*7130*/  ISETP.GT.AND P6, PT, R3.reuse, 0x80, P5 ;  /* 0x000000800300780c */ /* 0x040fe40002fc4270 */
[----:B------:R-:W-:-:S11]  /*7140*/  ISETP.GT.AND P5, PT, R3, 0x88, P5 ;  /* 0x000000880300780c */ /* 0x000fd60002fa4270 */
[----:B0-----:R-:W-:Y:S02]  /*7150*/  @P6 IMAD.MOV.U32 R4, RZ, RZ, R12 ;  /* 0x000000ffff046224 */ /* 0x001fe400078e000c */
[----:B------:R-:W-:-:S05]  /*7160*/  @P6 IMAD.MOV.U32 R5, RZ, RZ, R13 ;  /* 0x000000ffff056224 */ /* 0x000fca00078e000d */
[----:B------:R0:W-:Y:S01]  /*7170*/  @P6 STG.E desc[UR36][R4.64+0xa0], R9 ;  /* 0x0000a00904006986 */ /* 0x0001e2000c101924 */
[C---:B------:R-:W-:Y:S02]  /*7180*/  ISETP.GT.AND P6, PT, R3.reuse, 0x80, P4 ;  /* 0x000000800300780c */ /* 0x040fe400027c4270 */
[----:B------:R-:W-:Y:S01]  /*7190*/  ISETP.GT.AND P4, PT, R3, 0x88, P4 ;  /* 0x000000880300780c */ /* 0x000fe20002784270 */
[----:B0-----:R-:W-:-:S10]  /*71a0*/  FMUL R9, R48, R90 ;  /* 0x0000005a30097220 */ /* 0x001fd40000400000 */
[----:B------:R-:W-:Y:S02]  /*71b0*/  @P6 IMAD.MOV.U32 R4, RZ, RZ, R12 ;  /* 0x000000ffff046224 */ /* 0x000fe400078e000c */
[----:B------:R-:W-:Y:S01]  /*71c0*/  @P6 IMAD.MOV.U32 R5, RZ, RZ, R13 ;  /* 0x000000ffff056224 */ /* 0x000fe200078e000d */
[----:B------:R-:W-:-:S04]  /*71d0*/  F2FP.TF32.F32.PACK_B R9, R9 ;  /* 0x00000009ff09723e */ /* 0x000fc800024050ff */
[----:B------:R0:W-:Y:S02]  /*71e0*/  @P6 STG.E desc[UR36][R4.64+0xa4], R45 ;  /* 0x0000a42d04006986 */ /* 0x0001e4000c101924 */
[----:B0-----:R-:W-:Y:S02]  /*71f0*/  @P5 IMAD.MOV.U32 R4, RZ, RZ, R6 ;  /* 0x000000ffff045224 */ /* 0x001fe400078e0006 */
[----:B------:R-:W-:-:S05]  /*7200*/  @P5 IMAD.MOV.U32 R5, RZ, RZ, R7 ;  /* 0x000000ffff055224 */ /* 0x000fca00078e0007 */
[----:B------:R0:W-:Y:S01]  /*7210*/  @P5 STG.E desc[UR36][R4.64+0xa0], R11 ;  /* 0x0000a00b04005986 */ /* 0x0001e2000c101924 */
[C---:B------:R-:W-:Y:S02]  /*7220*/  ISETP.GT.AND P5, PT, R3.reuse, 0x80, P3 ;  /* 0x000000800300780c */ /* 0x040fe40001fa4270 */
[----:B------:R-:W-:Y:S01]  /*7230*/  ISETP.GT.AND P3, PT, R3, 0x88, P3 ;  /* 0x000000880300780c */ /* 0x000fe20001f64270 */
[----:B0-----:R-:W-:Y:S02]  /*7240*/  @P4 IMAD.MOV.U32 R4, RZ, RZ, R6 ;  /* 0x000000ffff044224 */ /* 0x001fe400078e0006 */
[----:B------:R-:W-:Y:S01]  /*7250*/  FMUL R11, R54, R90 ;  /* 0x0000005a360b7220 */ /* 0x000fe20000400000 */
[----:B------:R-:W-:-:S04]  /*7260*/  @P4 IMAD.MOV.U32 R5, RZ, RZ, R7 ;  /* 0x000000ffff054224 */ /* 0x000fc800078e0007 */
[----:B------:R-:W-:Y:S01]  /*7270*/  F2FP.TF32.F32.PACK_B R11, R11 ;  /* 0x0000000bff0b723e */ /* 0x000fe200024050ff */
[----:B------:R0:W-:Y:S01]  /*7280*/  @P4 STG.E desc[UR36][R4.64+0xa4], R47 ;  /* 0x0000a42f04004986 */ /* 0x0001e2000c101924 */
[C---:B------:R-:W-:Y:S02]  /*7290*/  ISETP.GT.AND P4, PT, R3.reuse, 0x80, P0 ;  /* 0x000000800300780c */ /* 0x040fe40000784270 */
[----:B------:R-:W-:Y:S01]  /*72a0*/  ISETP.GT.AND P0, PT, R3, 0x88, P0 ;  /* 0x000000880300780c */ /* 0x000fe20000704270 */
[----:B0-----:R-:W-:Y:S02]  /*72b0*/  @P5 IMAD.MOV.U32 R4, RZ, RZ, R12 ;  /* 0x000000ffff045224 */ /* 0x001fe400078e000c */
[----:B------:R-:W-:-:S05]  /*72c0*/  @P5 IMAD.MOV.U32 R5, RZ, RZ, R13 ;  /* 0x000000ffff055224 */ /* 0x000fca00078e000d */
        /* <DEDUP_REMOVED lines=10> */
[----:B------:R0:W-:Y:S02]  /*7370*/  @P3 STG.E desc[UR36][R4.64+0xc0], R15 ;  /* 0x0000c00f04003986 */ /* 0x0001e4000c101924 */
[----:B0-----:R-:W-:Y:S02]  /*7380*/  @P0 IMAD.MOV.U32 R4, RZ, RZ, R6 ;  /* 0x000000ffff040224 */ /* 0x001fe400078e0006 */
[----:B------:R-:W-:-:S05]  /*7390*/  @P0 IMAD.MOV.U32 R5, RZ, RZ, R7 ;  /* 0x000000ffff050224 */ /* 0x000fca00078e0007 */
[----:B------:R0:W-:Y:S02]  /*73a0*/  @P0 STG.E desc[UR36][R4.64+0xc4], R51 ;  /* 0x0000c43304000986 */ /* 0x0001e4000c101924 */
[----:B0-----:R-:W-:Y:S02]  /*73b0*/  @P5 IMAD.MOV.U32 R4, RZ, RZ, R12 ;  /* 0x000000ffff045224 */ /* 0x001fe400078e000c */
[----:B------:R-:W-:-:S05]  /*73c0*/  @P5 IMAD.MOV.U32 R5, RZ, RZ, R13 ;  /* 0x000000ffff055224 */ /* 0x000fca00078e000d */
[----:B------:R0:W-:Y:S04]  /*73d0*/  @P5 STG.E desc[UR36][R4.64+0xe0], R21 ;  /* 0x0000e01504005986 */ /* 0x0001e8000c101924 */
[----:B------:R1:W-:Y:S01]  /*73e0*/  @P4 STG.E desc[UR36][R12.64+0xe4], R53 ;  /* 0x0000e4350c004986 */ /* 0x0003e2000c101924 */
[----:B0-----:R-:W-:Y:S02]  /*73f0*/  @P2 IMAD.MOV.U32 R4, RZ, RZ, R6 ;  /* 0x000000ffff042224 */ /* 0x001fe400078e0006 */
[----:B------:R-:W-:-:S05]  /*7400*/  @P2 IMAD.MOV.U32 R5, RZ, RZ, R7 ;  /* 0x000000ffff052224 */ /* 0x000fca00078e0007 */
[----:B------:R1:W-:Y:S04]  /*7410*/  @P2 STG.E desc[UR36][R4.64+0xe0], R11 ;  /* 0x0000e00b04002986 */ /* 0x0003e8000c101924 */
[----:B------:R1:W-:Y:S02]  /*7420*/  @P1 STG.E desc[UR36][R6.64+0xe4], R55 ;  /* 0x0000e43706001986 */ /* 0x0003e4000c101924 */
.L_x_156:
[----:B------:R-:W-:Y:S05]  /*7430*/  BSYNC B0 ;  /* 0x0000000000007941 */ /* 0x000fea0003800000 */
.L_x_32:
[----:B------:R-:W-:Y:S01]  /*7440*/  IADD3 R16, P0, R16, UR38, RZ ;  /* 0x0000002610107c10 */ /* 0x000fe2000ff1e0ff */
[----:B------:R-:W-:Y:S01]  /*7450*/  ULDC.64 UR4, c[0x0][0x650] ;  /* 0x0001940000047ab9 */ /* 0x000fe20000000a00 */
[----:B------:R-:W-:Y:S01]  /*7460*/  PRMT R3, RZ, 0x7610, R3 ;  /* 0x00007610ff037816 */ /* 0x000fe20000000003 */
[----:B-----5:R-:W-:Y:S01]  /*7470*/  IMAD.MOV.U32 R103, RZ, RZ, -0x1 ;  /* 0xffffffffff677424 */ /* 0x020fe200078e00ff */
[----:B------:R-:W-:Y:S01]  /*7480*/  IADD3.X R17, R17, UR41, RZ, P0, !PT ;  /* 0x0000002911117c10 */ /* 0x000fe200087fe4ff */
[----:B------:R-:W-:Y:S01]  /*7490*/  IMAD.MOV.U32 R23, RZ, RZ, -0x1 ;  /* 0xffffffffff177424 */ /* 0x000fe200078e00ff */
[----:B------:R-:W-:-:S04]  /*74a0*/  ISETP.GE.U32.AND P0, PT, R16, UR4, PT ;  /* 0x0000000410007c0c */ /* 0x000fc8000bf06070 */
[----:B------:R-:W-:-:S13]  /*74b0*/  ISETP.GE.U32.AND.EX P0, PT, R17, UR5, PT, P0 ;  /* 0x0000000511007c0c */ /* 0x000fda000bf06100 */
[----:B------:R-:W-:Y:S05]  /*74c0*/  @P0 BRA `(.L_x_157) ;  /* 0x00000004004c0947 */ /* 0x000fea0003800000 */
[----:B-1----:R-:W1:Y:S01]  /*74d0*/  LDC.64 R10, c[0x0][0x628] ;  /* 0x00018a00ff0a7b82 */ /* 0x002e620000000a00 */
[----:B0-23--:R-:W0:Y:S01]  /*74e0*/  S2R R12, SR_CTAID.X ;  /* 0x00000000000c7919 */ /* 0x00de220000002500 */
[----:B------:R-:W-:Y:S02]  /*74f0*/  IMAD.MOV.U32 R8, RZ, RZ, R16 ;  /* 0x000000ffff087224 */ /* 0x000fe400078e0010 */
[----:B------:R-:W-:Y:S01]  /*7500*/  IMAD.MOV.U32 R9, RZ, RZ, R17 ;  /* 0x000000ffff097224 */ /* 0x000fe200078e0011 */
[----:B------:R-:W2:Y:S03]  /*7510*/  S2R R20, SR_CTAID.Y ;  /* 0x0000000000147919 */ /* 0x000ea60000002600 */
[----:B------:R-:W3:Y:S08]  /*7520*/  LDC R0, c[0x0][0x630] ;  /* 0x00018c00ff007b82 */ /* 0x000ef00000000800 */
[----:B------:R-:W0:Y:S01]  /*7530*/  LDC.64 R14, c[0x0][0x620] ;  /* 0x00018800ff0e7b82 */ /* 0x000e220000000a00 */
[----:B-1----:R-:W-:-:S04]  /*7540*/  ISETP.NE.U32.AND P0, PT, R10, RZ, PT ;  /* 0x000000ff0a00720c */ /* 0x002fc80003f05070 */
[----:B------:R-:W-:-:S13]  /*7550*/  ISETP.NE.AND.EX P0, PT, R11, RZ, PT, P0 ;  /* 0x000000ff0b00720c */ /* 0x000fda0003f05300 */
[----:B0-23--:R-:W-:Y:S05]  /*7560*/  @!P0 BRA `(.L_x_158) ;  /* 0x0000000000288947 */ /* 0x00dfea0003800000 */
        /* <DEDUP_REMOVED lines=10> */
.L_x_158:
[-CC-:B------:R-:W-:Y:S01]  /*7610*/  SHF.R.U64 R23, R8, R0.reuse, R9.reuse ;  /* 0x0000000008177219 */ /* 0x180fe20000001209 */
[----:B------:R-:W0:Y:S01]  /*7620*/  LDC.64 R26, c[0x0][0x640] ;  /* 0x00019000ff1a7b82 */ /* 0x000e220000000a00 */
[----:B------:R-:W-:Y:S01]  /*7630*/  SHF.R.U32.HI R0, RZ, R0, R9 ;  /* 0x00000000ff007219 */ /* 0x000fe20000011609 */
[----:B------:R-:W-:Y:S01]  /*7640*/  ULDC UR4, c[0x0][0x150] ;  /* 0x0000540000047ab9 */ /* 0x000fe20000000800 */
[----:B------:R-:W-:Y:S02]  /*7650*/  IADD3 R3, P0, RZ, -R23, RZ ;  /* 0x80000017ff037210 */ /* 0x000fe40007f1e0ff */
[----:B------:R-:W-:-:S03]  /*7660*/  I2FP.F32.U32 R7, R12 ;  /* 0x0000000c00077245 */ /* 0x000fc60000201000 */
[----:B------:R-:W1:Y:S01]  /*7670*/  LDC R6, c[0x0][0x618] ;  /* 0x00018600ff067b82 */ /* 0x000e620000000800 */
[----:B------:R-:W-:Y:S02]  /*7680*/  IMAD.X R5, RZ, RZ, ~R0, P0 ;  /* 0x000000ffff057224 */ /* 0x000fe400000e0e00 */
[----:B------:R-:W-:Y:S01]  /*7690*/  FMUL R7, R7, UR4 ;  /* 0x0000000407077c20 */ /* 0x000fe20008400000 */
[----:B------:R-:W-:Y:S01]  /*76a0*/  ULDC UR4, c[0x0][0x154] ;  /* 0x0000550000047ab9 */ /* 0x000fe20000000800 */
[-C--:B------:R-:W-:Y:S02]  /*76b0*/  IMAD R0, R5, R14.reuse, RZ ;  /* 0x0000000e05007224 */ /* 0x080fe400078e02ff */
[C---:B------:R-:W-:Y:S01]  /*76c0*/  IMAD.WIDE.U32 R4, R3.reuse, R14, R16 ;  /* 0x0000000e03047225 */ /* 0x040fe200078e0010 */
[----:B------:R-:W2:Y:S01]  /*76d0*/  LDC R11, c[0x0][0x608] ;  /* 0x00018200ff0b7b82 */ /* 0x000ea20000000800 */
[----:B------:R-:W3:Y:S02]  /*76e0*/  F2I.U32.TRUNC.NTZ R7, R7 ;  /* 0x0000000700077305 */ /* 0x000ee4000020f000 */
[----:B------:R-:W-:-:S04]  /*76f0*/  IMAD R3, R3, R15, R0 ;  /* 0x0000000f03037224 */ /* 0x000fc800078e0200 */
[----:B------:R-:W-:Y:S01]  /*7700*/  IMAD.IADD R3, R5, 0x1, R3 ;  /* 0x0000000105037824 */ /* 0x000fe200078e0203 */
[----:B------:R-:W5:Y:S01]  /*7710*/  LDC R8, c[0x0][0x658] ;  /* 0x00019600ff087b82 */ /* 0x000f620000000800 */
[----:B------:R-:W-:Y:S02]  /*7720*/  I2FP.F32.U32 R5, R20 ;  /* 0x0000001400057245 */ /* 0x000fe40000201000 */
[----:B0-----:R-:W-:-:S04]  /*7730*/  ISETP.NE.U32.AND P0, PT, R26, RZ, PT ;  /* 0x000000ff1a00720c */ /* 0x001fc80003f05070 */
[----:B------:R-:W-:Y:S01]  /*7740*/  ISETP.NE.AND.EX P0, PT, R27, RZ, PT, P0 ;  /* 0x000000ff1b00720c */ /* 0x000fe20003f05300 */
[----:B------:R-:W0:Y:S01]  /*7750*/  LDC R9, c[0x0][0x144] ;  /* 0x00005100ff097b82 */ /* 0x000e220000000800 */
[-C--:B-1----:R-:W-:Y:S01]  /*7760*/  SHF.R.U64 R13, R4, R6.reuse, R3 ;  /* 0x00000006040d7219 */ /* 0x082fe20000001203 */
[----:B---3--:R-:W-:Y:S01]  /*7770*/  IMAD.MOV R7, RZ, RZ, -R7 ;  /* 0x000000ffff077224 */ /* 0x008fe200078e0a07 */
[----:B------:R-:W-:Y:S01]  /*7780*/  SHF.R.U32.HI R0, RZ, R6, R3 ;  /* 0x00000006ff007219 */ /* 0x000fe20000011603 */
[----:B------:R-:W-:-:S04]  /*7790*/  FMUL R6, R5, UR4 ;  /* 0x0000000405067c20 */ /* 0x000fc80008400000 */
[----:B------:R-:W1:Y:S01]  /*77a0*/  LDC R21, c[0x0][0x148] ;  /* 0x00005200ff157b82 */ /* 0x000e620000000800 */
[----:B------:R3:W0:Y:S01]  /*77b0*/  F2I.U32.TRUNC.NTZ R14, R6 ;  /* 0x00000006000e7305 */ /* 0x000622000020f000 */
[-CC-:B--2---:R-:W-:Y:S02]  /*77c0*/  SHF.R.U64 R10, R13, R11.reuse, R0.reuse ;  /* 0x0000000b0d0a7219 */ /* 0x184fe40000001200 */
[----:B------:R-:W-:-:S04]  /*77d0*/  SHF.R.U32.HI R3, RZ, R11, R0 ;  /* 0x0000000bff037219 */ /* 0x000fc80000011600 */
[----:B------:R-:W2:Y:S01]  /*77e0*/  LDC R24, c[0x0][0x648] ;  /* 0x00019200ff187b82 */ /* 0x000ea20000000800 */
[-CC-:B-----5:R-:W-:Y:S02]  /*77f0*/  SHF.R.U64 R15, R10, R8.reuse, R3.reuse ;  /* 0x000000080a0f7219 */ /* 0x1a0fe40000001203 */
[----:B------:R-:W-:-:S03]  /*7800*/  SHF.R.U32.HI R5, RZ, R8, R3 ;  /* 0x00000008ff057219 */ /* 0x000fc60000011603 */
[----:B------:R-:W-:Y:S02]  /*7810*/  IMAD.MOV.U32 R4, RZ, RZ, R15 ;  /* 0x000000ffff047224 */ /* 0x000fe400078e000f */
[----:B------:R-:W1:Y:S01]  /*7820*/  LDC R28, c[0x0][0x638] ;  /* 0x00018e00ff1c7b82 */ /* 0x000e620000000800 */
[----:B0-----:R-:W-:-:S07]  /*7830*/  IMAD R25, R9, R7, R12 ;  /* 0x0000000709197224 */ /* 0x001fce00078e020c */
[----:B------:R-:W0:Y:S08]  /*7840*/  LDC R29, c[0x0][0x610] ;  /* 0x00018400ff1d7b82 */ /* 0x000e300000000800 */
[----:B------:R-:W0:Y:S01]  /*7850*/  LDC R30, c[0x0][0x600] ;  /* 0x00018000ff1e7b82 */ /* 0x000e220000000800 */
[----:B---3--:R-:W-:Y:S05]  /*7860*/  @!P0 BRA `(.L_x_159) ;  /* 0x0000000000288947 */ /* 0x008fea0003800000 */
[----:B------:R-:W3:Y:S02]  /*7870*/  LDC R0, c[0x0][0x64c] ;  /* 0x00019300ff007b82 */ /* 0x000ee40000000800 */
[----:B---3--:R-:W-:-:S05]  /*7880*/  IADD3 R3, P0, R15, R0, RZ ;  /* 0x000000000f037210 */ /* 0x008fca0007f1e0ff */
        /* <DEDUP_REMOVED lines=8> */
.L_x_159:
[----:B------:R-:W-:Y:S01]  /*7910*/  ISETP.NE.AND P0, PT, R2, 0x1, PT ;  /* 0x000000010200780c */ /* 0x000fe20003f05270 */
[----:B------:R-:W-:Y:S01]  /*7920*/  IMAD.MOV R14, RZ, RZ, -R14 ;  /* 0x000000ffff0e7224 */ /* 0x000fe200078e0a0e */
[----:B--2---:R-:W-:Y:S02]  /*7930*/  SHF.R.U64 R0, R4, R24, R5 ;  /* 0x0000001804007219 */ /* 0x004fe40000001205 */
[----:B------:R-:W-:Y:S02]  /*7940*/  LOP3.LUT R3, R10, R101, RZ, 0xc0, !PT ;  /* 0x000000650a037212 */ /* 0x000fe400078ec0ff */
[----:B------:R-:W-:Y:S01]  /*7950*/  LOP3.LUT R6, R13, R100, RZ, 0xc0, !PT ;  /* 0x000000640d067212 */ /* 0x000fe200078ec0ff */
[----:B------:R-:W-:Y:S02]  /*7960*/  IMAD.MOV R4, RZ, RZ, -R0 ;  /* 0x000000ffff047224 */ /* 0x000fe400078e0a00 */
[----:B------:R-:W-:Y:S02]  /*7970*/  IMAD R0, R96, R0, R3 ;  /* 0x0000000060007224 */ /* 0x000fe400078e0203 */
[----:B-1----:R-:W-:-:S02]  /*7980*/  IMAD R3, R4, R28, R15 ;  /* 0x0000001c04037224 */ /* 0x002fc400078e020f */
[----:B------:R-:W-:Y:S02]  /*7990*/  @P0 IMAD R25, R21, R14, R20 ;  /* 0x0000000e15190224 */ /* 0x000fe400078e0214 */
[----:B0-----:R-:W-:Y:S02]  /*79a0*/  IMAD R5, R3, R30, R6 ;  /* 0x0000001e03057224 */ /* 0x001fe400078e0206 */
[----:B------:R-:W-:Y:S02]  /*79b0*/  IMAD R0, R0, R29, R25 ;  /* 0x0000001d00007224 */ /* 0x000fe400078e0219 */
[----:B------:R-:W-:-:S03]  /*79c0*/  IMAD.MOV.U32 R4, RZ, RZ, 0x1 ;  /* 0x00000001ff047424 */ /* 0x000fc600078e00ff */
[----:B------:R-:W-:Y:S02]  /*79d0*/  SEL R103, R5, R0, !P0 ;  /* 0x0000000005677207 */ /* 0x000fe40004000000 */
[----:B------:R-:W-:Y:S02]  /*79e0*/  PRMT R3, R4, 0x7610, R3 ;  /* 0x0000761004037816 */ /* 0x000fe40000000003 */
[----:B------:R-:W-:-:S07]  /*79f0*/  SEL R0, R0, R5, !P0 ;  /* 0x0000000500007207 */ /* 0x000fce0004000000 */
.L_x_157:
[----:B------:R-:W-:Y:S01]  /*7a00*/  LOP3.LUT P0, RZ, R3, 0xff, RZ, 0xc0, !PT ;  /* 0x000000ff03ff7812 */ /* 0x000fe2000780c0ff */
[----:B------:R-:W-:Y:S01]  /*7a10*/  UIMAD.WIDE.U32 UR4, UR42, -0x33333333, URZ ;  /* 0xcccccccd2a0478a5 */ /* 0x000fe2000f8e003f */
[----:B------:R-:W-:-:S03]  /*7a20*/  IMAD.MOV.U32 R113, RZ, RZ, R0 ;  /* 0x000000ffff717224 */ /* 0x000fc600078e0000 */
[----:B------:R-:W-:-:S04]  /*7a30*/  USHF.R.U32.HI UR4, URZ, 0x2, UR5 ;  /* 0x000000023f047899 */ /* 0x000fc80008011605 */
[----:B------:R-:W-:-:S04]  /*7a40*/  UIMAD UR42, UR4, -0x5, UR42 ;  /* 0xfffffffb042a78a4 */ /* 0x000fc8000f8e022a */
[----:B------:R-:W-:Y:S08]  /*7a50*/  @P0 BRA `(.L_x_160) ;  /* 0xffffff9800a00947 */ /* 0x000ff0000383ffff */
[----:B------:R-:W-:Y:S05]  /*7a60*/  EXIT ;  /* 0x000000000000794d */ /* 0x000fea0003800000 */
.L_x_7:
        /* <DEDUP_REMOVED lines=26> */
.L_x_162:
[----:B------:R-:W0:Y:S01]  /*7c10*/  LDC.64 R32, c[0x0][0x640] ;  /* 0x00019000ff207b82 */ /* 0x000e220000000a00 */
[-CC-:B------:R-:W-:Y:S01]  /*7c20*/  SHF.R.U64 R22, R14, R8.reuse, R15.reuse ;  /* 0x000000080e167219 */ /* 0x180fe2000000120f */
[----:B------:R-:W-:Y:S01]  /*7c30*/  IMAD.MOV.U32 R25, RZ, RZ, 0x1 ;  /* 0x00000001ff197424 */ /* 0x000fe200078e00ff */
[----:B------:R-:W-:Y:S02]  /*7c40*/  SHF.R.U32.HI R7, RZ, R8, R15 ;  /* 0x00000008ff077219 */ /* 0x000fe4000001160f */
[----:B------:R-:W-:-:S03]  /*7c50*/  IADD3 R13, P0, RZ, -R22, RZ ;  /* 0x80000016ff0d7210 */ /* 0x000fc60007f1e0ff */
[----:B------:R-:W1:Y:S02]  /*7c60*/  LDC R12, c[0x0][0x618] ;  /* 0x00018600ff0c7b82 */ /* 0x000e640000000800 */
[----:B------:R-:W-:Y:S02]  /*7c70*/  IMAD.X R7, RZ, RZ, ~R7, P0 ;  /* 0x000000ffff077224 */ /* 0x000fe400000e0e07 */
[----:B------:R-:W-:-:S04]  /*7c80*/  IMAD.WIDE.U32 R10, R13, R26, R16 ;  /* 0x0000001a0d0a7225 */ /* 0x000fc800078e0010 */
[----:B------:R-:W2:Y:S01]  /*7c90*/  LDC R14, c[0x0][0x608] ;  /* 0x00018200ff0e7b82 */ /* 0x000ea20000000800 */
[----:B------:R-:W-:-:S04]  /*7ca0*/  IMAD R8, R7, R26, RZ ;  /* 0x0000001a07087224 */ /* 0x000fc800078e02ff */
[----:B------:R-:W-:-:S03]  /*7cb0*/  IMAD R7, R13, R27, R8 ;  /* 0x0000001b0d077224 */ /* 0x000fc600078e0208 */
[----:B------:R-:W3:Y:S01]  /*7cc0*/  LDC R30, c[0x0][0x658] ;  /* 0x00019600ff1e7b82 */ /* 0x000ee20000000800 */
[----:B------:R-:W-:Y:S01]  /*7cd0*/  IMAD.IADD R7, R11, 0x1, R7 ;  /* 0x000000010b077824 */ /* 0x000fe200078e0207 */
[----:B0-----:R-:W-:Y:S01]  /*7ce0*/  ISETP.NE.U32.AND P0, PT, R32, RZ, PT ;  /* 0x000000ff2000720c */ /* 0x001fe20003f05070 */
[----:B------:R-:W-:-:S03]  /*7cf0*/  IMAD.MOV.U32 R11, RZ, RZ, -0x1 ;  /* 0xffffffffff0b7424 */ /* 0x000fc600078e00ff */
        /* <DEDUP_REMOVED lines=8> */
[-C--:B---3--:R-:W-:Y:S02]  /*7d80*/  SHF.L.U32 R10, R11, R30.reuse, RZ ;  /* 0x0000001e0b0a7219 */ /* 0x088fe400000006ff */
[--C-:B------:R-:W-:Y:S02]  /*7d90*/  SHF.R.U64 R28, R26, R30, R7.reuse ;  /* 0x0000001e1a1c7219 */ /* 0x100fe40000001207 */
[----:B------:R-:W-:Y:S02]  /*7da0*/  LOP3.LUT R27, RZ, R10, RZ, 0x33, !PT ;  /* 0x0000000aff1b7212 */ /* 0x000fe400078e33ff */
[----:B------:R-:W-:Y:S01]  /*7db0*/  SHF.R.U32.HI R11, RZ, R30, R7 ;  /* 0x0000001eff0b7219 */ /* 0x000fe20000011607 */
[----:B------:R-:W3:Y:S01]  /*7dc0*/  LDC R29, c[0x0][0x610] ;  /* 0x00018400ff1d7b82 */ /* 0x000ee20000000800 */
[----:B------:R-:W-:Y:S01]  /*7dd0*/  IMAD.MOV.U32 R10, RZ, RZ, R28 ;  /* 0x000000ffff0a7224 */ /* 0x000fe200078e001c */
[----:B------:R-:W-:Y:S06]  /*7de0*/  @!P0 BRA `(.L_x_163) ;  /* 0x0000000000288947 */ /* 0x000fec0003800000 */
        /* <DEDUP_REMOVED lines=10> */
.L_x_163:
[----:B------:R-:W-:Y:S02]  /*7e90*/  ISETP.NE.AND P0, PT, R2, 0x1, PT ;  /* 0x000000010200780c */ /* 0x000fe40003f05270 */
[----:B-1----:R-:W-:Y:S01]  /*7ea0*/  SHF.R.U64 R8, R10, R8, R11 ;  /* 0x000000080a087219 */ /* 0x002fe2000000120b */
[----:B0-----:R-:W-:Y:S01]  /*7eb0*/  VIADD R11, R21, 0xffffffff ;  /* 0xffffffff150b7836 */ /* 0x001fe20000000000 */
[----:B------:R-:W-:Y:S02]  /*7ec0*/  SHF.L.U32 R25, R25, R30, RZ ;  /* 0x0000001e19197219 */ /* 0x000fe400000006ff */
[----:B------:R-:W-:Y:S01]  /*7ed0*/  LOP3.LUT R5, R26, R27, RZ, 0xc0, !PT ;  /* 0x0000001b1a057212 */ /* 0x000fe200078ec0ff */
[----:B------:R-:W-:-:S04]  /*7ee0*/  IMAD.MOV R7, RZ, RZ, -R8 ;  /* 0x000000ffff077224 */ /* 0x000fc800078e0a08 */
[----:B------:R-:W-:Y:S02]  /*7ef0*/  IMAD R5, R25, R8, R5 ;  /* 0x0000000819057224 */ /* 0x000fe400078e0205 */
[----:B------:R-:W-:Y:S01]  /*7f00*/  @P0 IMAD R6, R9, R24, R4 ;  /* 0x0000001809060224 */ /* 0x000fe200078e0204 */
[----:B------:R-:W-:Y:S01]  /*7f10*/  LOP3.LUT R9, R20, R11, RZ, 0xc0, !PT ;  /* 0x0000000b14097212 */ /* 0x000fe200078ec0ff */
[----:B--2---:R-:W-:Y:S02]  /*7f20*/  IMAD R4, R7, R23, R28 ;  /* 0x0000001707047224 */ /* 0x004fe400078e021c */
[----:B---3--:R-:W-:Y:S02]  /*7f30*/  IMAD R6, R5, R29, R6 ;  /* 0x0000001d05067224 */ /* 0x008fe400078e0206 */
[----:B------:R-:W-:Y:S02]  /*7f40*/  IMAD R5, R4, R21, R9 ;  /* 0x0000001504057224 */ /* 0x000fe400078e0209 */
[----:B------:R-:W-:-:S02]  /*7f50*/  IMAD.MOV.U32 R8, RZ, RZ, 0x1 ;  /* 0x00000001ff087424 */ /* 0x000fc400078e00ff */
[----:B------:R-:W-:Y:S01]  /*7f60*/  IMAD.MOV.U32 R7, RZ, RZ, R22 ;  /* 0x000000ffff077224 */ /* 0x000fe200078e0016 */
[----:B------:R-:W-:Y:S02]  /*7f70*/  SEL R21, R5, R6, !P0 ;  /* 0x0000000605157207 */ /* 0x000fe40004000000 */
[----:B------:R-:W-:-:S07]  /*7f80*/  SEL R20, R6, R5, !P0 ;  /* 0x0000000506147207 */ /* 0x000fce0004000000 */
.L_x_161:
[----:B------:R-:W-:-:S08]  /*7f90*/  NOP ;  /* 0x0000000000007918 */ /* 0x000fd00000000000 */
[----:B------:R-:W0:-:S00]  /*7fa0*/  USETMAXREG.DEALLOC.CTAPOOL 0x28 ;  /* 0x00000028000079c8 */ /* 0x000e0000080e0500 */
[----:B0-----:R-:W-:-:S13]  /*7fb0*/  ISETP.NE.AND P0, PT, R3, RZ, PT ;  /* 0x000000ff0300720c */ /* 0x001fda0003f05270 */
[----:B------:R-:W-:Y:S05]  /*7fc0*/  @P0 EXIT ;  /* 0x000000000000094d */ /* 0x000fea0003800000 */
[----:B------:R-:W-:Y:S01]  /*7fd0*/  LOP3.LUT P0, RZ, R8, 0xff, RZ, 0xc0, !PT ;  /* 0x000000ff08ff7812 */ /* 0x000fe2000780c0ff */
[----:B------:R-:W-:Y:S02]  /*7fe0*/  IMAD.MOV.U32 R3, RZ, RZ, 0x1 ;  /* 0x00000001ff037424 */ /* 0x000fe400078e00ff */
[----:B------:R-:W-:-:S10]  /*7ff0*/  IMAD.MOV.U32 R8, RZ, RZ, RZ ;  /* 0x000000ffff087224 */ /* 0x000fd400078e00ff */
[----:B------:R-:W-:Y:S05]  /*8000*/  @!P0 BRA `(.L_x_164) ;  /* 0x0000000c00588947 */ /* 0x000fea0003800000 */
[----:B------:R-:W0:Y:S01]  /*8010*/  LDC R3, c[0x0][0x28c] ;  /* 0x0000a300ff037b82 */ /* 0x000e220000000800 */
[----:B------:R-:W1:Y:S01]  /*8020*/  S2R R13, SR_CgaCtaId ;  /* 0x00000000000d7919 */ /* 0x000e620000008800 */
[----:B------:R-:W-:Y:S01]  /*8030*/  ULDC UR5, c[0x0][0x658] ;  /* 0x0001960000057ab9 */ /* 0x000fe20000000800 */
[----:B------:R-:W-:Y:S01]  /*8040*/  UMOV UR6, 0xffffffff ;  /* 0xffffffff00067882 */ /* 0x000fe20000000000 */
[----:B------:R-:W-:Y:S01]  /*8050*/  BSSY B0, `(.L_x_164) ;  /* 0x00000d1000007945 */ /* 0x000fe20003800000 */
[----:B------:R-:W-:Y:S01]  /*8060*/  USHF.L.U32 UR6, UR6, UR5, URZ ;  /* 0x0000000506067299 */ /* 0x000fe2000800063f */
[----:B------:R-:W-:Y:S01]  /*8070*/  IMAD.MOV.U32 R10, RZ, RZ, 0x1 ;  /* 0x00000001ff0a7424 */ /* 0x000fe200078e00ff */
[----:B------:R-:W-:Y:S01]  /*8080*/  LOP3.LUT R9, R18, 0x2, RZ, 0xfc, !PT ;  /* 0x0000000212097812 */ /* 0x000fe200078efcff */
[----:B------:R-:W-:Y:S01]  /*8090*/  IMAD.MOV.U32 R8, RZ, RZ, RZ ;  /* 0x000000ffff087224 */ /* 0x000fe200078e00ff */
[----:B------:R-:W-:Y:S01]  /*80a0*/  ULDC UR4, c[0x0][0x600] ;  /* 0x0001800000047ab9 */ /* 0x000fe20000000800 */
[----:B------:R-:W-:Y:S01]  /*80b0*/  UMOV UR7, 0x1 ;  /* 0x0000000100077882 */ /* 0x000fe20000000000 */
[----:B------:R-:W-:-:S02]  /*80c0*/  UIADD3 UR4, UR4, -0x1, URZ ;  /* 0xffffffff04047890 */ /* 0x000fc4000fffe03f */
[----:B------:R-:W-:Y:S02]  /*80d0*/  USHF.L.U32 UR5, UR7, UR5, URZ ;  /* 0x0000000507057299 */ /* 0x000fe4000800063f */
[----:B------:R-:W-:Y:S01]  /*80e0*/  ULOP3.LUT UR6, URZ, UR6, URZ, 0x33, !UPT ;  /* 0x000000063f067292 */ /* 0x000fe2000f8e333f */
[----:B------:R-:W-:Y:S01]  /*80f0*/  ULDC.64 UR30, c[0x0][0x198] ;  /* 0x00006600001e7ab9 */ /* 0x000fe20000000a00 */
[----:B0-----:R-:W-:-:S05]  /*8100*/  VIADD R3, R3, 0x3f ;  /* 0x0000003f03037836 */ /* 0x001fca0000000000 */
[----:B------:R-:W-:-:S04]  /*8110*/  SHF.R.S32.HI R4, RZ, 0x1f, R3 ;  /* 0x0000001fff047819 */ /* 0x000fc80000011403 */
[----:B------:R-:W-:Y:S01]  /*8120*/  LEA.HI R4, R4, R3, RZ, 0x6 ;  /* 0x0000000304047211 */ /* 0x000fe200078f30ff */
[C---:B-1----:R-:W-:Y:S02]  /*8130*/  IMAD.SHL.U32 R12, R13.reuse, 0x20, RZ ;  /* 0x000000200d0c7824 */ /* 0x042fe400078e00ff */
[----:B------:R-:W-:Y:S01]  /*8140*/  IMAD.SHL.U32 R13, R13, 0x400, RZ ;  /* 0x000004000d0d7824 */ /* 0x000fe200078e00ff */
[----:B------:R-:W-:Y:S01]  /*8150*/  SHF.R.S32.HI R11, RZ, 0x6, R4 ;  /* 0x00000006ff0b7819 */ /* 0x000fe20000011404 */
[----:B------:R-:W-:Y:S01]  /*8160*/  IMAD.MOV.U32 R3, RZ, RZ, 0x1 ;  /* 0x00000001ff037424 */ /* 0x000fe200078e00ff */
[----:B------:R-:W-:Y:S02]  /*8170*/  LOP3.LUT R12, R12, 0x20, RZ, 0xc0, !PT ;  /* 0x000000200c0c7812 */ /* 0x000fe400078ec0ff */
[----:B------:R-:W-:Y:S01]  /*8180*/  LOP3.LUT R13, R13, 0x400, RZ, 0xc0, !PT ;  /* 0x000004000d0d7812 */ /* 0x000fe200078ec0ff */
[----:B------:R-:W-:-:S07]  /*8190*/  VIADD R19, R11, 0x1 ;  /* 0x000000010b137836 */ /* 0x000fce0000000000 */
.L_x_175:
[----:B------:R-:W-:-:S03]  /*81a0*/  UMOV UR7, 0xffffffff ;  /* 0xffffffff00077882 */ /* 0x000fc60000000000 */
[----:B------:R-:W-:Y:S05]  /*81b0*/  BRA.DIV UR7, `(.L_x_165) ;  /* 0x0000000e07f87947 */ /* 0x000fea000b800000 */
[----:B------:R-:W-:-:S13]  /*81c0*/  ELECT P6, URZ, PT ;  /* 0x00000000003f782f */ /* 0x000fda00038c0000 */
.L_x_187:
[----:B------:R-:W0:Y:S01]  /*81d0*/  LDC R4, c[0x0][0x28c] ;  /* 0x0000a300ff047b82 */ /* 0x000e220000000800 */
[----:B------:R-:W-:Y:S01]  /*81e0*/  BSSY B1, `(.L_x_166) ;  /* 0x0000044000017945 */ /* 0x000fe20003800000 */
[----:B0-----:R-:W-:-:S13]  /*81f0*/  ISETP.LT.OR P6, PT, R4, 0x1, !P6 ;  /* 0x000000010400780c */ /* 0x001fda00077c1670 */
[----:B------:R-:W-:Y:S05]  /*8200*/  @P6 BRA `(.L_x_167) ;  /* 0x0000000400046947 */ /* 0x000fea0003800000 */
[----:B------:R-:W-:Y:S02]  /*8210*/  IMAD.SHL.U32 R20, R20, 0x100, RZ ;  /* 0x0000010014147824 */ /* 0x000fe400078e00ff */
[----:B------:R-:W-:Y:S02]  /*8220*/  IMAD R21, R21, 0x40, R12 ;  /* 0x0000004015157824 */ /* 0x000fe400078e020c */
[----:B------:R-:W-:Y:S02]  /*8230*/  IMAD.MOV.U32 R22, RZ, RZ, RZ ;  /* 0x000000ffff167224 */ /* 0x000fe400078e00ff */
[----:B------:R-:W-:Y:S02]  /*8240*/  IMAD.MOV.U32 R4, RZ, RZ, R19 ;  /* 0x000000ffff047224 */ /* 0x000fe400078e0013 */
[----:B------:R-:W-:Y:S02]  /*8250*/  IMAD.MOV.U32 R5, RZ, RZ, R3 ;  /* 0x000000ffff057224 */ /* 0x000fe400078e0003 */
[----:B------:R-:W-:-:S07]  /*8260*/  IMAD.MOV.U32 R6, RZ, RZ, R8 ;  /* 0x000000ffff067224 */ /* 0x000fce00078e0008 */
.L_x_170:
[----:B------:R-:W0:Y:S01]  /*8270*/  S2R R15, SR_CgaCtaId ;  /* 0x00000000000f7919 */ /* 0x000e220000008800 */
[----:B------:R-:W-:Y:S02]  /*8280*/  MOV R14, 0x400 ;  /* 0x00000400000e7802 */ /* 0x000fe40000000f00 */
[----:B------:R-:W-:Y:S02]  /*8290*/  ISETP.NE.AND P1, PT, R0, RZ, PT ;  /* 0x000000ff0000720c */ /* 0x000fe40003f25270 */
[----:B0-----:R-:W-:Y:S02]  /*82a0*/  LEA R25, R15, R14, 0x18 ;  /* 0x0000000e0f197211 */ /* 0x001fe400078ec0ff */
[----:B------:R-:W-:-:S09]  /*82b0*/  SHF.L.U32 R14, R5, 0x1f, RZ ;  /* 0x0000001f050e7819 */ /* 0x000fd200000006ff */
[----:B------:R-:W0:Y:S01]  /*82c0*/  @!P1 LDC R15, c[0x0][0x500] ;  /* 0x00014000ff0f9b82 */ /* 0x000e220000000800 */
[----:B------:R-:W-:-:S04]  /*82d0*/  IMAD R23, R6, 0x8, R25 ;  /* 0x0000000806177824 */ /* 0x000fc800078e0219 */
[----:B------:R-:W1:Y:S02]  /*82e0*/  SYNCS.PHASECHK.TRANS64.TRYWAIT P0, [R23+URZ+0x28], R14 ;  /* 0x0000280e170075a7 */ /* 0x000e64000800017f */
[----:B-1----:R-:W-:Y:S05]  /*82f0*/  @!P0 BRA `(.L_x_168) ;  /* 0x0000000c00c88947 */ /* 0x002fea0003800000 */
.L_x_188:
[----:B-1----:R-:W-:Y:S01]  /*8300*/  PRMT R14, R9, 0x9910, RZ ;  /* 0x00009910090e7816 */ /* 0x002fe200000000ff */
[----:B0-----:R0:W-:Y:S03]  /*8310*/  @!P1 SYNCS.ARRIVE.TRANS64 RZ, [R23+URZ], R15 ;  /* 0x0000000f17ff99a7 */ /* 0x0011e6000800003f */
[----:B------:R-:W-:-:S13]  /*8320*/  ISETP.NE.AND P0, PT, R14, 0x2, PT ;  /* 0x000000020e00780c */ /* 0x000fda0003f05270 */
[----:B0-----:R-:W-:Y:S05]  /*8330*/  @P0 BRA `(.L_x_169) ;  /* 0x0000000000040947 */ /* 0x001fea0003800000 */
[----:B------:R-:W-:Y:S01]  /*8340*/  BPT.TRAP 0x1 ;  /* 0x000000040000795c */ /* 0x000fe20000300000 */
.L_x_169:
[----:B------:R-:W-:Y:S01]  /*8350*/  IMAD R14, R6, 0x10000, R25 ;  /* 0x00010000060e7824 */ /* 0x000fe200078e0219 */
[----:B------:R-:W-:Y:S01]  /*8360*/  R2UR UR34, R22 ;  /* 0x00000000162272ca */ /* 0x000fe200000e0000 */
[----:B------:R-:W-:Y:S01]  /*8370*/  VIADD R4, R4, 0xffffffff ;  /* 0xffffffff04047836 */ /* 0x000fe20000000000 */
[----:B------:R-:W-:Y:S01]  /*8380*/  R2UR UR33, R23 ;  /* 0x00000000172172ca */ /* 0x000fe200000e0000 */
[----:B------:R-:W-:Y:S01]  /*8390*/  UIADD3 UR14, UP0, UR30, 0xf0, URZ ;  /* 0x000000f01e0e7890 */ /* 0x000fe2000ff1e03f */
[----:B------:R-:W-:Y:S01]  /*83a0*/  R2UR UR24, R14 ;  /* 0x000000000e1872ca */ /* 0x000fe200000e0000 */
[----:B------:R-:W-:Y:S01]  /*83b0*/  IMAD R14, R6, 0x1000, R13 ;  /* 0x00001000060e7824 */ /* 0x000fe200078e020d */
[----:B------:R-:W-:Y:S01]  /*83c0*/  R2UR UR36, R7 ;  /* 0x00000000072472ca */ /* 0x000fe200000e0000 */
[----:B------:R-:W-:Y:S01]  /*83d0*/  UIADD3 UR42, UP1, UR30, 0x1f0, URZ ;  /* 0x000001f01e2a7890 */ /* 0x000fe2000ff3e03f */
[----:B------:R-:W-:Y:S01]  /*83e0*/  R2UR UR35, R20 ;  /* 0x00000000142372ca */ /* 0x000fe200000e0000 */
[----:B------:R-:W-:Y:S01]  /*83f0*/  IMAD R14, R14, 0x4, R25 ;  /* 0x000000040e0e7824 */ /* 0x000fe200078e0219 */
[----:B------:R-:W-:Y:S01]  /*8400*/  R2UR UR19, R21 ;  /* 0x00000000151372ca */ /* 0x000fe200000e0000 */
[----:B------:R-:W-:Y:S01]  /*8410*/  UIADD3.X UR15, URZ, UR31, URZ, UP0, !UPT ;  /* 0x0000001f3f0f7290 */ /* 0x000fe200087fe43f */
[----:B------:R-:W-:Y:S01]  /*8420*/  ISETP.GT.AND P1, PT, R4, 0x1, PT ;  /* 0x000000010400780c */ /* 0x000fe20003f24270 */
[----:B------:R-:W-:Y:S01]  /*8430*/  UIADD3 UR26, UR34, 0x20, URZ ;  /* 0x00000020221a7890 */ /* 0x000fe2000fffe03f */
[----:B------:R-:W-:Y:S01]  /*8440*/  R2UR UR8, R14 ;  /* 0x000000000e0872ca */ /* 0x000fe200000e0000 */
[----:B------:R-:W-:Y:S01]  /*8450*/  UIADD3.X UR43, URZ, UR31, URZ, UP1, !UPT ;  /* 0x0000001f3f2b7290 */ /* 0x000fe20008ffe43f */
[----:B------:R-:W-:Y:S01]  /*8460*/  VIADD R6, R6, 0x1 ;  /* 0x0000000106067836 */ /* 0x000fe20000000000 */
[----:B------:R-:W-:Y:S01]  /*8470*/  UIADD3 UR32, UR24, 0x100, URZ ;  /* 0x0000010018207890 */ /* 0x000fe2000fffe03f */
[----:B------:R-:W-:Y:S01]  /*8480*/  VIADD R22, R22, 0x40 ;  /* 0x0000004016167836 */ /* 0x000fe20000000000 */
[----:B------:R-:W-:Y:S01]  /*8490*/  UIADD3 UR24, UR24, 0x8100, URZ ;  /* 0x0000810018187890 */ /* 0x000fe2000fffe03f */
[----:B------:R-:W-:Y:S01]  /*84a0*/  UMOV UR22, 0x0 ;  /* 0x0000000000167882 */ /* 0x000fe20000000000 */
[----:B------:R-:W-:Y:S01]  /*84b0*/  UMOV UR23, 0x10000000 ;  /* 0x1000000000177882 */ /* 0x000fe20000000000 */
[----:B------:R-:W-:Y:S01]  /*84c0*/  ISETP.NE.AND P0, PT, R6, 0x5, PT ;  /* 0x000000050600780c */ /* 0x000fe20003f05270 */
[----:B------:R-:W-:Y:S01]  /*84d0*/  UMOV UR25, UR33 ;  /* 0x0000002100197c82 */ /* 0x000fe20008000000 */
[----:B------:R-:W-:Y:S01]  /*84e0*/  UMOV UR28, UR36 ;  /* 0x00000024001c7c82 */ /* 0x000fe20008000000 */
[----:B------:R-:W-:-:S02]  /*84f0*/  UMOV UR27, UR35 ;  /* 0x00000023001b7c82 */ /* 0x000fc40008000000 */
[----:B------:R-:W-:Y:S01]  /*8500*/  UIADD3 UR16, UR8, 0x50100, URZ ;  /* 0x0005010008107890 */ /* 0x000fe2000fffe03f */
[----:B------:R0:W-:Y:S01]  /*8510*/  UTMALDG.3D [UR32], [UR14], desc[UR22] ;  /* 0x000016200e0075b4 */ /* 0x0001e20008011000 */
[----:B------:R-:W-:Y:S01]  /*8520*/  UIADD3 UR8, UR8, 0x52100, URZ ;  /* 0x0005210008087890 */ /* 0x000fe2000fffe03f */
[----:B------:R-:W-:Y:S01]  /*8530*/  SEL R14, RZ, 0x1, P0 ;  /* 0x00000001ff0e7807 */ /* 0x000fe20000000000 */
[----:B------:R-:W-:Y:S01]  /*8540*/  UMOV UR7, 0x30000 ;  /* 0x0003000000077882 */ /* 0x000fe20000000000 */
[----:B------:R-:W-:Y:S01]  /*8550*/  UMOV UR17, UR33 ;  /* 0x0000002100117c82 */ /* 0x000fe20008000000 */
[----:B------:R-:W-:Y:S01]  /*8560*/  UMOV UR18, UR34 ;  /* 0x0000002200127c82 */ /* 0x000fe20008000000 */
[----:B------:R-:W-:Y:S01]  /*8570*/  UMOV UR20, UR36 ;  /* 0x0000002400147c82 */ /* 0x000fe20008000000 */
[----:B------:R-:W-:Y:S01]  /*8580*/  UMOV UR9, UR33 ;  /* 0x0000002100097c82 */ /* 0x000fe20008000000 */
[----:B------:R-:W-:Y:S01]  /*8590*/  UMOV UR11, UR19 ;  /* 0x00000013000b7c82 */ /* 0x000fe20008000000 */
[----:B------:R-:W-:Y:S01]  /*85a0*/  UMOV UR12, UR36 ;  /* 0x00000024000c7c82 */ /* 0x000fe20008000000 */
[----:B------:R0:W-:Y:S01]  /*85b0*/  UTMALDG.3D [UR24], [UR14], desc[UR22] ;  /* 0x000016180e0075b4 */ /* 0x0001e20008011000 */
[----:B------:R-:W-:Y:S01]  /*85c0*/  UMOV UR10, UR26 ;  /* 0x0000001a000a7c82 */ /* 0x000fe20008000000 */
[----:B------:R-:W-:-:S02]  /*85d0*/  LOP3.LUT R5, R5, R14, RZ, 0x3c, !PT ;  /* 0x0000000e05057212 */ /* 0x000fc400078e3cff */
[----:B------:R-:W-:Y:S01]  /*85e0*/  SEL R6, R6, RZ, P0 ;  /* 0x000000ff06067207 */ /* 0x000fe20000000000 */
[----:B------:R0:W-:Y:S01]  /*85f0*/  UTMALDG.3D.MULTICAST [UR16], [UR42], UR7, desc[UR22] ;  /* 0x000016102a0073b4 */ /* 0x0001e20008011807 */
[----:B------:R0:W-:Y:S02]  /*8600*/  UTMALDG.3D.MULTICAST [UR8], [UR42], UR7, desc[UR22] ;  /* 0x000016082a0073b4 */ /* 0x0001e40008011807 */
[----:B0-----:R-:W-:Y:S05]  /*8610*/  @P1 BRA `(.L_x_170) ;  /* 0xfffffffc00141947 */ /* 0x001fea000383ffff */
.L_x_167:
[----:B------:R-:W-:Y:S05]  /*8620*/  BSYNC B1 ;  /* 0x0000000000017941 */ /* 0x000fea0003800000 */
.L_x_166:
[----:B------:R-:W-:Y:S01]  /*8630*/  LOP3.LUT P1, RZ, R10, 0xff, RZ, 0xc0, !PT ;  /* 0x000000ff0aff7812 */ /* 0x000fe2000782c0ff */
[C---:B------:R-:W-:Y:S01]  /*8640*/  IMAD.IADD R7, R11.reuse, 0x1, R8 ;  /* 0x000000010b077824 */ /* 0x040fe200078e0208 */
[----:B------:R-:W-:Y:S01]  /*8650*/  ULDC.64 UR8, c[0x0][0x650] ;  /* 0x0001940000087ab9 */ /* 0x000fe20000000a00 */
[----:B------:R-:W-:Y:S01]  /*8660*/  ISETP.GE.U32.AND P2, PT, R11, 0x5, PT ;  /* 0x000000050b00780c */ /* 0x000fe20003f46070 */
[----:B------:R-:W-:Y:S01]  /*8670*/  BSSY B1, `(.L_x_171) ;  /* 0x000006c000017945 */ /* 0x000fe20003800000 */
[----:B------:R-:W-:Y:S01]  /*8680*/  IMAD.MOV.U32 R20, RZ, RZ, -0x1 ;  /* 0xffffffffff147424 */ /* 0x000fe200078e00ff */
[----:B------:R-:W-:Y:S01]  /*8690*/  ISETP.GT.U32.AND P0, PT, R7, 0x4, PT ;  /* 0x000000040700780c */ /* 0x000fe20003f04070 */
[----:B------:R-:W-:Y:S01]  /*86a0*/  IMAD.MOV.U32 R21, RZ, RZ, -0x1 ;  /* 0xffffffffff157424 */ /* 0x000fe200078e00ff */
[----:B------:R-:W-:Y:S02]  /*86b0*/  PRMT R10, RZ, 0x7610, R10 ;  /* 0x00007610ff0a7816 */ /* 0x000fe4000000000a */
[----:B------:R-:W-:-:S03]  /*86c0*/  ISETP.LT.U32.AND P0, PT, R11, 0x5, P0 ;  /* 0x000000050b00780c */ /* 0x000fc60000701070 */
[----:B------:R-:W0:Y:S01]  /*86d0*/  @P1 S2R R5, SR_CgaCtaId ;  /* 0x0000000000051919 */ /* 0x000e220000008800 */
[----:B------:R-:W-:-:S04]  /*86e0*/  @P1 MOV R4, 0x400 ;  /* 0x0000040000041802 */ /* 0x000fc80000000f00 */
[----:B0-----:R-:W-:Y:S01]  /*86f0*/  @P1 LEA R6, R5, R4, 0x18 ;  /* 0x0000000405061211 */ /* 0x001fe200078ec0ff */
[----:B------:R-:W-:Y:S01]  /*8700*/  IMAD.WIDE.U32 R4, R7, -0x33333333, RZ ;  /* 0xcccccccd07047825 */ /* 0x000fe200078e00ff */
[----:B------:R-:W-:Y:S02]  /*8710*/  SEL R4, RZ, 0x1, !P0 ;  /* 0x00000001ff047807 */ /* 0x000fe40004000000 */
[----:B------:R0:W-:Y:S01]  /*8720*/  @P1 SYNCS.ARRIVE.TRANS64.A1T0 RZ, [R6+URZ+0x68], RZ ;  /* 0x000068ff06ff19a7 */ /* 0x0001e2000810003f */
[----:B------:R-:W-:Y:S02]  /*8730*/  IADD3 R16, P1, R16, UR38, RZ ;  /* 0x0000002610107c10 */ /* 0x000fe4000ff3e0ff */
[----:B------:R-:W-:Y:S02]  /*8740*/  LOP3.LUT R3, R3, R4, RZ, 0x3c, !PT ;  /* 0x0000000403037212 */ /* 0x000fe400078e3cff */
[----:B------:R-:W-:Y:S02]  /*8750*/  IADD3.X R17, R17, UR41, RZ, P1, !PT ;  /* 0x0000002911117c10 */ /* 0x000fe40008ffe4ff */
[----:B------:R-:W-:-:S02]  /*8760*/  ISETP.GE.U32.AND P0, PT, R16, UR8, PT ;  /* 0x0000000810007c0c */ /* 0x000fc4000bf06070 */
[----:B0-----:R-:W-:Y:S02]  /*8770*/  SHF.R.U32.HI R6, RZ, 0x2, R5 ;  /* 0x00000002ff067819 */ /* 0x001fe40000011605 */
[----:B------:R-:W-:Y:S02]  /*8780*/  ISETP.GE.U32.AND.EX P0, PT, R17, UR9, PT, P0 ;  /* 0x0000000911007c0c */ /* 0x000fe4000bf06100 */
[----:B------:R-:W-:Y:S01]  /*8790*/  @P2 LOP3.LUT R3, R3, 0x1, R6, 0x78, !PT ;  /* 0x0000000103032812 */ /* 0x000fe200078e7806 */
[----:B------:R-:W-:Y:S01]  /*87a0*/  IMAD R8, R6, -0x5, R7 ;  /* 0xfffffffb06087824 */ /* 0x000fe200078e0207 */
[----:B------:R-:W-:Y:S01]  /*87b0*/  PRMT R4, RZ, 0x7610, R4 ;  /* 0x00007610ff047816 */ /* 0x000fe20000000004 */
[----:B------:R-:W-:-:S08]  /*87c0*/  IMAD.MOV.U32 R7, RZ, RZ, -0x1 ;  /* 0xffffffffff077424 */ /* 0x000fd000078e00ff */
[----:B------:R-:W-:Y:S05]  /*87d0*/  @P0 BRA `(.L_x_172) ;  /* 0x0000000400540947 */ /* 0x000fea0003800000 */
[----:B------:R-:W0:Y:S01]  /*87e0*/  S2R R15, SR_CTAID.X ;  /* 0x00000000000f7919 */ /* 0x000e220000002500 */
[----:B------:R-:W-:Y:S01]  /*87f0*/  ULDC.64 UR8, c[0x0][0x628] ;  /* 0x00018a0000087ab9 */ /* 0x000fe20000000a00 */
[----:B------:R-:W-:Y:S01]  /*8800*/  ULDC UR10, c[0x0][0x630] ;  /* 0x00018c00000a7ab9 */ /* 0x000fe20000000800 */
[----:B------:R-:W-:Y:S01]  /*8810*/  ISETP.NE.U32.AND P0, PT, RZ, UR8, PT ;  /* 0x00000008ff007c0c */ /* 0x000fe2000bf05070 */
[----:B------:R-:W1:Y:S01]  /*8820*/  S2R R20, SR_CTAID.Y ;  /* 0x0000000000147919 */ /* 0x000e620000002600 */
[----:B------:R-:W-:Y:S01]  /*8830*/  ULDC UR11, c[0x0][0x150] ;  /* 0x00005400000b7ab9 */ /* 0x000fe20000000800 */
[----:B------:R-:W-:Y:S01]  /*8840*/  IMAD.MOV.U32 R4, RZ, RZ, R16 ;  /* 0x000000ffff047224 */ /* 0x000fe200078e0010 */
[----:B------:R-:W-:Y:S01]  /*8850*/  ISETP.NE.AND.EX P0, PT, RZ, UR9, PT, P0 ;  /* 0x00000009ff007c0c */ /* 0x000fe2000bf05300 */
[----:B------:R-:W-:Y:S01]  /*8860*/  IMAD.MOV.U32 R5, RZ, RZ, R17 ;  /* 0x000000ffff057224 */ /* 0x000fe200078e0011 */
[----:B0-----:R-:W-:-:S11]  /*8870*/  I2FP.F32.U32 R22, R15 ;  /* 0x0000000f00167245 */ /* 0x001fd60000201000 */
[----:B------:R-:W-:Y:S05]  /*8880*/  @!P0 BRA `(.L_x_173) ;  /* 0x0000000000288947 */ /* 0x000fea0003800000 */
[----:B------:R-:W-:Y:S02]  /*8890*/  ULDC UR7, c[0x0][0x634] ;  /* 0x00018d0000077ab9 */ /* 0x000fe40000000800 */
[----:B------:R-:W-:-:S05]  /*88a0*/  IADD3 R5, P0, R16, UR7, RZ ;  /* 0x0000000710057c10 */ /* 0x000fca000ff1e0ff */
[----:B------:R-:W-:-:S04]  /*88b0*/  IMAD.X R21, RZ, RZ, R17, P0 ;  /* 0x000000ffff157224 */ /* 0x000fc800000e0611 */
[----:B------:R-:W-:-:S04]  /*88c0*/  IMAD.WIDE.U32 R6, R21, UR8, RZ ;  /* 0x0000000815067c25 */ /* 0x000fc8000f8e00ff */
[----:B------:R-:W-:-:S04]  /*88d0*/  IMAD.WIDE.U32 R6, P0, R5, UR9, R6 ;  /* 0x0000000905067c25 */ /* 0x000fc8000f800006 */
[----:B------:R-:W-:-:S04]  /*88e0*/  IMAD.WIDE.U32 R4, R5, UR8, RZ ;  /* 0x0000000805047c25 */ /* 0x000fc8000f8e00ff */
[----:B------:R-:W-:Y:S01]  /*88f0*/  IMAD.MOV.U32 R4, RZ, RZ, R7 ;  /* 0x000000ffff047224 */ /* 0x000fe200078e0007 */
[----:B------:R-:W-:Y:S01]  /*8900*/  IADD3 RZ, P1, R5, R6, RZ ;  /* 0x0000000605ff7210 */ /* 0x000fe20007f3e0ff */
[----:B------:R-:W-:-:S04]  /*8910*/  IMAD.X R5, RZ, RZ, RZ, P0 ;  /* 0x000000ffff057224 */ /* 0x000fc800000e06ff */
[----:B------:R-:W-:-:S08]  /*8920*/  IMAD.WIDE.U32.X R4, R21, UR9, R4, P1 ;  /* 0x0000000915047c25 */ /* 0x000fd000088e0404 */
.L_x_173:
[--C-:B------:R-:W-:Y:S01]  /*8930*/  SHF.R.U64 R14, R4, UR10, R5.reuse ;  /* 0x0000000a040e7c19 */ /* 0x100fe20008001205 */
[----:B------:R-:W-:Y:S01]  /*8940*/  FMUL R22, R22, UR11 ;  /* 0x0000000b16167c20 */ /* 0x000fe20008400000 */
[----:B------:R-:W-:Y:S01]  /*8950*/  SHF.R.U32.HI R4, RZ, UR10, R5 ;  /* 0x0000000aff047c19 */ /* 0x000fe20008011605 */
[----:B------:R-:W0:Y:S01]  /*8960*/  LDC R6, c[0x0][0x144] ;  /* 0x00005100ff067b82 */ /* 0x000e220000000800 */
[----:B------:R-:W-:Y:S01]  /*8970*/  IADD3 R5, P0, RZ, -R14, RZ ;  /* 0x8000000eff057210 */ /* 0x000fe20007f1e0ff */
[----:B------:R-:W-:Y:S01]  /*8980*/  ULDC UR7, c[0x0][0x154] ;  /* 0x0000550000077ab9 */ /* 0x000fe20000000800 */
[----:B-1----:R-:W-:Y:S01]  /*8990*/  I2FP.F32.U32 R7, R20 ;  /* 0x0000001400077245 */ /* 0x002fe20000201000 */
[----:B------:R-:W1:Y:S01]  /*89a0*/  F2I.U32.TRUNC.NTZ R22, R22 ;  /* 0x0000001600167305 */ /* 0x000e62000020f000 */
[----:B------:R-:W-:Y:S01]  /*89b0*/  ULDC.64 UR8, c[0x0][0x620] ;  /* 0x0001880000087ab9 */ /* 0x000fe20000000a00 */
[----:B------:R-:W-:Y:S01]  /*89c0*/  IMAD.X R4, RZ, RZ, ~R4, P0 ;  /* 0x000000ffff047224 */ /* 0x000fe200000e0e04 */
[----:B------:R-:W-:Y:S01]  /*89d0*/  ISETP.NE.AND P2, PT, R2, 0x1, PT ;  /* 0x000000010200780c */ /* 0x000fe20003f45270 */
[----:B------:R-:W-:Y:S01]  /*89e0*/  FMUL R23, R7, UR7 ;  /* 0x0000000707177c20 */ /* 0x000fe20008400000 */
[----:B------:R-:W2:Y:S01]  /*89f0*/  LDC R25, c[0x0][0x148] ;  /* 0x00005200ff197b82 */ /* 0x000ea20000000800 */
[----:B------:R-:W-:Y:S01]  /*8a00*/  IMAD R4, R4, UR8, RZ ;  /* 0x0000000804047c24 */ /* 0x000fe2000f8e02ff */
[----:B------:R-:W-:-:S03]  /*8a10*/  ULDC UR7, c[0x0][0x618] ;  /* 0x0001860000077ab9 */ /* 0x000fc60000000800 */
[----:B------:R-:W3:Y:S01]  /*8a20*/  F2I.U32.TRUNC.NTZ R23, R23 ;  /* 0x0000001700177305 */ /* 0x000ee2000020f000 */
[C---:B------:R-:W-:Y:S02]  /*8a30*/  IMAD R7, R5.reuse, UR9, R4 ;  /* 0x0000000905077c24 */ /* 0x040fe4000f8e0204 */
[----:B------:R-:W-:Y:S01]  /*8a40*/  IMAD.WIDE.U32 R4, R5, UR8, R16 ;  /* 0x0000000805047c25 */ /* 0x000fe2000f8e0010 */
[----:B------:R-:W-:Y:S02]  /*8a50*/  ULDC.64 UR8, c[0x0][0x640] ;  /* 0x0001900000087ab9 */ /* 0x000fe40000000a00 */
[----:B------:R-:W-:Y:S01]  /*8a60*/  ISETP.NE.U32.AND P0, PT, RZ, UR8, PT ;  /* 0x00000008ff007c0c */ /* 0x000fe2000bf05070 */
[----:B------:R-:W-:Y:S02]  /*8a70*/  IMAD.IADD R5, R5, 0x1, R7 ;  /* 0x0000000105057824 */ /* 0x000fe400078e0207 */
[----:B-1----:R-:W-:Y:S01]  /*8a80*/  IMAD.MOV R22, RZ, RZ, -R22 ;  /* 0x000000ffff167224 */ /* 0x002fe200078e0a16 */
[----:B------:R-:W-:-:S02]  /*8a90*/  ISETP.NE.AND.EX P0, PT, RZ, UR9, PT, P0 ;  /* 0x00000009ff007c0c */ /* 0x000fc4000bf05300 */
[----:B------:R-:W-:Y:S01]  /*8aa0*/  SHF.R.U64 R21, R4, UR7, R5 ;  /* 0x0000000704157c19 */ /* 0x000fe20008001205 */
[----:B0-----:R-:W-:Y:S01]  /*8ab0*/  IMAD R15, R6, R22, R15 ;  /* 0x00000016060f7224 */ /* 0x001fe200078e020f */
[----:B------:R-:W-:Y:S01]  /*8ac0*/  SHF.R.U32.HI R4, RZ, UR7, R5 ;  /* 0x00000007ff047c19 */ /* 0x000fe20008011605 */
[----:B------:R-:W-:Y:S01]  /*8ad0*/  ULDC UR7, c[0x0][0x608] ;  /* 0x0001820000077ab9 */ /* 0x000fe20000000800 */
[----:B---3--:R-:W-:Y:S02]  /*8ae0*/  IMAD.MOV R6, RZ, RZ, -R23 ;  /* 0x000000ffff067224 */ /* 0x008fe400078e0a17 */
[--C-:B------:R-:W-:Y:S02]  /*8af0*/  SHF.R.U64 R22, R21, UR7, R4.reuse ;  /* 0x0000000715167c19 */ /* 0x100fe40008001204 */
[----:B------:R-:W-:Y:S01]  /*8b00*/  SHF.R.U32.HI R5, RZ, UR7, R4 ;  /* 0x00000007ff057c19 */ /* 0x000fe20008011604 */
[----:B------:R-:W-:Y:S01]  /*8b10*/  ULDC UR7, c[0x0][0x658] ;  /* 0x0001960000077ab9 */ /* 0x000fe20000000800 */
[----:B--2---:R-:W-:-:S02]  /*8b20*/  @P2 IMAD R15, R25, R6, R20 ;  /* 0x00000006190f2224 */ /* 0x004fc400078e0214 */
[--C-:B------:R-:W-:Y:S02]  /*8b30*/  SHF.R.U64 R20, R22, UR7, R5.reuse ;  /* 0x0000000716147c19 */ /* 0x100fe40008001205 */
[----:B------:R-:W-:-:S03]  /*8b40*/  SHF.R.U32.HI R23, RZ, UR7, R5 ;  /* 0x00000007ff177c19 */ /* 0x000fc60008011605 */
[----:B------:R-:W-:Y:S02]  /*8b50*/  IMAD.MOV.U32 R6, RZ, RZ, R20 ;  /* 0x000000ffff067224 */ /* 0x000fe400078e0014 */
[----:B------:R-:W-:Y:S01]  /*8b60*/  IMAD.MOV.U32 R5, RZ, RZ, R23 ;  /* 0x000000ffff057224 */ /* 0x000fe200078e0017 */
[----:B------:R-:W-:Y:S06]  /*8b70*/  @!P0 BRA `(.L_x_174) ;  /* 0x00000000002c8947 */ /* 0x000fec0003800000 */
        /* <DEDUP_REMOVED lines=9> */
[----:B------:R-:W-:-:S04]  /*8c10*/  IMAD.WIDE.U32.X R4, R23, UR9, R4, P1 ;  /* 0x0000000917047c25 */ /* 0x000fc800088e0404 */
[----:B------:R-:W-:-:S07]  /*8c20*/  IMAD.MOV.U32 R6, RZ, RZ, R4 ;  /* 0x000000ffff067224 */ /* 0x000fce00078e0004 */
.L_x_174:
[----:B------:R-:W-:Y:S01]  /*8c30*/  ULDC UR7, c[0x0][0x648] ;  /* 0x0001920000077ab9 */ /* 0x000fe20000000800 */
[----:B------:R-:W-:Y:S01]  /*8c40*/  LOP3.LUT R4, R22, UR6, RZ, 0xc0, !PT ;  /* 0x0000000616047c12 */ /* 0x000fe2000f8ec0ff */
[----:B------:R-:W-:Y:S01]  /*8c50*/  ULDC UR8, c[0x0][0x610] ;  /* 0x0001840000087ab9 */ /* 0x000fe20000000800 */
[----:B------:R-:W-:Y:S01]  /*8c60*/  SHF.R.U64 R5, R6, UR7, R5 ;  /* 0x0000000706057c19 */ /* 0x000fe20008001205 */
[----:B------:R-:W-:Y:S01]  /*8c70*/  ULDC UR7, c[0x0][0x638] ;  /* 0x00018e0000077ab9 */ /* 0x000fe20000000800 */
[----:B------:R-:W-:-:S03]  /*8c80*/  LOP3.LUT R21, R21, UR4, RZ, 0xc0, !PT ;  /* 0x0000000415157c12 */ /* 0x000fc6000f8ec0ff */
[----:B------:R-:W-:Y:S02]  /*8c90*/  IMAD.MOV R7, RZ, RZ, -R5 ;  /* 0x000000ffff077224 */ /* 0x000fe400078e0a05 */
[----:B------:R-:W-:Y:S02]  /*8ca0*/  IMAD R4, R5, UR5, R4 ;  /* 0x0000000505047c24 */ /* 0x000fe4000f8e0204 */
[----:B------:R-:W-:Y:S01]  /*8cb0*/  IMAD R20, R7, UR7, R20 ;  /* 0x0000000707147c24 */ /* 0x000fe2000f8e0214 */
[----:B------:R-:W-:Y:S01]  /*8cc0*/  ULDC UR7, c[0x0][0x600] ;  /* 0x0001800000077ab9 */ /* 0x000fe20000000800 */
[----:B------:R-:W-:Y:S02]  /*8cd0*/  IMAD R15, R4, UR8, R15 ;  /* 0x00000008040f7c24 */ /* 0x000fe4000f8e020f */
[----:B------:R-:W-:Y:S02]  /*8ce0*/  IMAD R20, R20, UR7, R21 ;  /* 0x0000000714147c24 */ /* 0x000fe4000f8e0215 */
[----:B------:R-:W-:-:S02]  /*8cf0*/  IMAD.MOV.U32 R4, RZ, RZ, 0x1 ;  /* 0x00000001ff047424 */ /* 0x000fc400078e00ff */
[----:B------:R-:W-:Y:S01]  /*8d00*/  IMAD.MOV.U32 R7, RZ, RZ, R14 ;  /* 0x000000ffff077224 */ /* 0x000fe200078e000e */
[----:B------:R-:W-:Y:S02]  /*8d10*/  SEL R21, R20, R15, !P2 ;  /* 0x0000000f14157207 */ /* 0x000fe40005000000 */
[----:B------:R-:W-:-:S07]  /*8d20*/  SEL R20, R15, R20, !P2 ;  /* 0x000000140f147207 */ /* 0x000fce0005000000 */
.L_x_172:
[----:B------:R-:W-:Y:S05]  /*8d30*/  BSYNC B1 ;  /* 0x0000000000017941 */ /* 0x000fea0003800000 */
.L_x_171:
[----:B------:R-:W-:-:S13]  /*8d40*/  LOP3.LUT P0, RZ, R4, 0xff, RZ, 0xc0, !PT ;  /* 0x000000ff04ff7812 */ /* 0x000fda000780c0ff */
[----:B------:R-:W-:Y:S05]  /*8d50*/  @P0 BRA `(.L_x_175) ;  /* 0xfffffff400100947 */ /* 0x000fea000383ffff */
[----:B------:R-:W-:Y:S05]  /*8d60*/  BSYNC B0 ;  /* 0x0000000000007941 */ /* 0x000fea0003800000 */
.L_x_164:
[----:B------:R-:W-:-:S03]  /*8d70*/  UMOV UR7, 0xffffffff ;  /* 0xffffffff00077882 */ /* 0x000fc60000000000 */
[----:B------:R-:W-:Y:S05]  /*8d80*/  BRA.DIV UR7, `(.L_x_176) ;  /* 0x0000000607387947 */ /* 0x000fea000b800000 */
[----:B------:R-:W-:-:S13]  /*8d90*/  ELECT P6, URZ, PT ;  /* 0x00000000003f782f */ /* 0x000fda00038c0000 */
.L_x_191:
[----:B------:R-:W-:Y:S04]  /*8da0*/  BSSY B0, `(.L_x_177) ;  /* 0x0000034000007945 */ /* 0x000fe80003800000 */
[----:B------:R-:W-:Y:S05]  /*8db0*/  @!P6 BRA `(.L_x_178) ;  /* 0x0000000000c8e947 */ /* 0x000fea0003800000 */
[----:B------:R-:W-:-:S04]  /*8dc0*/  LOP3.LUT R18, R18, 0x2, RZ, 0xfc, !PT ;  /* 0x0000000212127812 */ /* 0x000fc800078efcff */
[----:B------:R-:W-:-:S13]  /*8dd0*/  ISETP.NE.AND P0, PT, R18, 0x3, PT ;  /* 0x000000031200780c */ /* 0x000fda0003f05270 */
[----:B------:R-:W-:Y:S05]  /*8de0*/  @!P0 BRA `(.L_x_179) ;  /* 0x0000000000048947 */ /* 0x000fea0003800000 */
[----:B------:R-:W-:Y:S01]  /*8df0*/  BPT.TRAP 0x1 ;  /* 0x000000040000795c */ /* 0x000fe20000300000 */
.L_x_179:
[----:B------:R-:W0:Y:S01]  /*8e00*/  S2R R5, SR_CgaCtaId ;  /* 0x0000000000057919 */ /* 0x000e220000008800 */
[----:B------:R-:W-:Y:S02]  /*8e10*/  MOV R0, 0x400 ;  /* 0x0000040000007802 */ /* 0x000fe40000000f00 */
[----:B------:R-:W-:Y:S02]  /*8e20*/  SHF.L.U32 R2, R3, 0x1f, RZ ;  /* 0x0000001f03027819 */ /* 0x000fe400000006ff */
[----:B0-----:R-:W-:-:S05]  /*8e30*/  LEA R5, R5, R0, 0x18 ;  /* 0x0000000005057211 */ /* 0x001fca00078ec0ff */
[----:B------:R-:W-:-:S04]  /*8e40*/  VIADD R5, R5, 0x28 ;  /* 0x0000002805057836 */ /* 0x000fc80000000000 */
[C---:B------:R-:W-:Y:S02]  /*8e50*/  IMAD R7, R8.reuse, 0x8, R5 ;  /* 0x0000000808077824 */ /* 0x040fe400078e0205 */
[----:B------:R-:W-:Y:S02]  /*8e60*/  VIADD R8, R8, 0x1 ;  /* 0x0000000108087836 */ /* 0x000fe40000000000 */
[----:B------:R-:W0:Y:S03]  /*8e70*/  SYNCS.PHASECHK.TRANS64.TRYWAIT P0, [R7+URZ], R2 ;  /* 0x00000002070075a7 */ /* 0x000e26000800017f */
[----:B------:R-:W-:-:S04]  /*8e80*/  ISETP.NE.AND P1, PT, R8, 0x5, PT ;  /* 0x000000050800780c */ /* 0x000fc80003f25270 */
[----:B------:R-:W-:Y:S02]  /*8e90*/  SEL R0, RZ, 0x1, P1 ;  /* 0x00000001ff007807 */ /* 0x000fe40000800000 */
[----:B------:R-:W-:Y:S02]  /*8ea0*/  SEL R8, R8, RZ, P1 ;  /* 0x000000ff08087207 */ /* 0x000fe40000800000 */
[----:B------:R-:W-:-:S03]  /*8eb0*/  LOP3.LUT R9, R3, R0, RZ, 0x3c, !PT ;  /* 0x0000000003097212 */ /* 0x000fc600078e3cff */
[----:B------:R-:W-:Y:S01]  /*8ec0*/  IMAD R6, R8, 0x8, R5 ;  /* 0x0000000808067824 */ /* 0x000fe200078e0205 */
[----:B------:R-:W-:Y:S01]  /*8ed0*/  SHF.L.U32 R3, R9, 0x1f, RZ ;  /* 0x0000001f09037819 */ /* 0x000fe200000006ff */
[----:B0-----:R-:W-:Y:S06]  /*8ee0*/  @!P0 BRA `(.L_x_180) ;  /* 0x0000000400008947 */ /* 0x001fec0003800000 */
.L_x_192:
[----:B------:R-:W1:Y:S01]  /*8ef0*/  SYNCS.PHASECHK.TRANS64.TRYWAIT P0, [R6+URZ], R3 ;  /* 0x00000003060075a7 */ /* 0x000e62000800017f */
[----:B------:R-:W-:-:S05]  /*8f00*/  VIADD R0, R8, 0x1 ;  /* 0x0000000108007836 */ /* 0x000fca0000000000 */
[----:B------:R-:W-:-:S04]  /*8f10*/  ISETP.NE.AND P1, PT, R0, 0x5, PT ;  /* 0x000000050000780c */ /* 0x000fc80003f25270 */
[----:B0-----:R-:W-:Y:S02]  /*8f20*/  SEL R2, RZ, 0x1, P1 ;  /* 0x00000001ff027807 */ /* 0x001fe40000800000 */
[----:B------:R-:W-:Y:S02]  /*8f30*/  SEL R0, R0, RZ, P1 ;  /* 0x000000ff00007207 */ /* 0x000fe40000800000 */
[----:B------:R-:W-:-:S03]  /*8f40*/  LOP3.LUT R9, R9, R2, RZ, 0x3c, !PT ;  /* 0x0000000209097212 */ /* 0x000fc600078e3cff */
[----:B------:R-:W-:Y:S01]  /*8f50*/  IMAD R7, R0, 0x8, R5 ;  /* 0x0000000800077824 */ /* 0x000fe200078e0205 */
[----:B------:R-:W-:Y:S01]  /*8f60*/  SHF.L.U32 R4, R9, 0x1f, RZ ;  /* 0x0000001f09047819 */ /* 0x000fe200000006ff */
[----:B-1----:R-:W-:Y:S06]  /*8f70*/  @!P0 BRA `(.L_x_181) ;  /* 0x0000000000f08947 */ /* 0x002fec0003800000 */
.L_x_193:
[----:B------:R-:W1:Y:S01]  /*8f80*/  SYNCS.PHASECHK.TRANS64.TRYWAIT P0, [R7+URZ], R4 ;  /* 0x00000004070075a7 */ /* 0x000e62000800017f */
[----:B------:R-:W-:-:S05]  /*8f90*/  VIADD R0, R0, 0x1 ;  /* 0x0000000100007836 */ /* 0x000fca0000000000 */
[----:B------:R-:W-:-:S04]  /*8fa0*/  ISETP.NE.AND P1, PT, R0, 0x5, PT ;  /* 0x000000050000780c */ /* 0x000fc80003f25270 */
[----:B------:R-:W-:Y:S02]  /*8fb0*/  SEL R2, RZ, 0x1, P1 ;  /* 0x00000001ff027807 */ /* 0x000fe40000800000 */
[----:B------:R-:W-:Y:S02]  /*8fc0*/  SEL R0, R0, RZ, P1 ;  /* 0x000000ff00007207 */ /* 0x000fe40000800000 */
[----:B------:R-:W-:-:S03]  /*8fd0*/  LOP3.LUT R9, R9, R2, RZ, 0x3c, !PT ;  /* 0x0000000209097212 */ /* 0x000fc600078e3cff */
[----:B0-----:R-:W-:Y:S01]  /*8fe0*/  IMAD R6, R0, 0x8, R5 ;  /* 0x0000000800067824 */ /* 0x001fe200078e0205 */
[----:B------:R-:W-:Y:S01]  /*8ff0*/  SHF.L.U32 R3, R9, 0x1f, RZ ;  /* 0x0000001f09037819 */ /* 0x000fe200000006ff */
[----:B-1----:R-:W-:Y:S06]  /*9000*/  @!P0 BRA `(.L_x_182) ;  /* 0x0000000000e08947 */ /* 0x002fec0003800000 */
.L_x_194:
[----:B------:R-:W1:Y:S01]  /*9010*/  SYNCS.PHASECHK.TRANS64.TRYWAIT P0, [R6+URZ], R3 ;  /* 0x00000003060075a7 */ /* 0x000e62000800017f */
[----:B------:R-:W-:-:S05]  /*9020*/  VIADD R0, R0, 0x1 ;  /* 0x0000000100007836 */ /* 0x000fca0000000000 */
[----:B------:R-:W-:-:S04]  /*9030*/  ISETP.NE.AND P1, PT, R0, 0x5, PT ;  /* 0x000000050000780c */ /* 0x000fc80003f25270 */
[----:B------:R-:W-:Y:S02]  /*9040*/  SEL R2, RZ, 0x1, P1 ;  /* 0x00000001ff027807 */ /* 0x000fe40000800000 */
[----:B------:R-:W-:Y:S02]  /*9050*/  SEL R0, R0, RZ, P1 ;  /* 0x000000ff00007207 */ /* 0x000fe40000800000 */
[----:B------:R-:W-:Y:S01]  /*9060*/  LOP3.LUT R2, R9, R2, RZ, 0x3c, !PT ;  /* 0x0000000209027212 */ /* 0x000fe200078e3cff */
[----:B-1----:R-:W-:Y:S06]  /*9070*/  @!P0 BRA `(.L_x_183) ;  /* 0x0000000000d88947 */ /* 0x002fec0003800000 */
.L_x_195:
[----:B------:R-:W-:Y:S01]  /*9080*/  IMAD R5, R0, 0x8, R5 ;  /* 0x0000000800057824 */ /* 0x000fe200078e0205 */
[----:B------:R-:W-:-:S07]  /*9090*/  SHF.L.U32 R0, R2, 0x1f, RZ ;  /* 0x0000001f02007819 */ /* 0x000fce00000006ff */
.L_x_184:
[----:B--2---:R2:W3:Y:S02]  /*90a0*/  SYNCS.PHASECHK.TRANS64.TRYWAIT P0, [R5+URZ], R0 ;  /* 0x00000000050075a7 */ /* 0x0044e4000800017f */
[----:B---3--:R-:W-:Y:S05]  /*90b0*/  @!P0 NANOSLEEP.SYNCS 0x989680 ;  /* 0x009896800000895d */ /* 0x008fea0003900000 */
[----:B------:R-:W3:Y:S02]  /*90c0*/  @!P0 SYNCS.PHASECHK.TRANS64 P0, [R5+URZ], R0 ;  /* 0x00000000050085a7 */ /* 0x000ee4000800007f */
[----:B---3--:R-:W-:Y:S05]  /*90d0*/  @!P0 BRA `(.L_x_184) ;  /* 0xfffffffc00f08947 */ /* 0x008fea000383ffff */
.L_x_178:
[----:B------:R-:W-:Y:S05]  /*90e0*/  BSYNC B0 ;  /* 0x0000000000007941 */ /* 0x000fea0003800000 */
.L_x_177:
[----:B------:R-:W-:Y:S05]  /*90f0*/  EXIT ;  /* 0x000000000000794d */ /* 0x000fea0003800000 */
.L_x_21:
[----:B-1----:R1:W2:Y:S02]  /*9100*/  SYNCS.PHASECHK.TRANS64.TRYWAIT P1, [R3+URZ], R0 ;  /* 0x00000000030075a7 */ /* 0x0022a4000802017f */
[----:B--2---:R-:W-:Y:S05]  /*9110*/  @!P1 NANOSLEEP.SYNCS 0x989680 ;  /* 0x009896800000995d */ /* 0x004fea0003900000 */
[----:B------:R-:W2:Y:S02]  /*9120*/  @!P1 SYNCS.PHASECHK.TRANS64 P1, [R3+URZ], R0 ;  /* 0x00000000030095a7 */ /* 0x000ea4000802007f */
[----:B--2---:R-:W-:Y:S05]  /*9130*/  @!P1 BRA `(.L_x_21) ;  /* 0xfffffffc00f09947 */ /* 0x004fea000383ffff */
[----:B------:R-:W-:Y:S05]  /*9140*/  BRA `(.L_x_20) ;  /* 0xffffff8400b07947 */ /* 0x000fea000383ffff */
.L_x_26:
[----:B-1----:R1:W2:Y:S02]  /*9150*/  SYNCS.PHASECHK.TRANS64.TRYWAIT P1, [R5+URZ], R4 ;  /* 0x00000004050075a7 */ /* 0x0022a4000802017f */
[----:B--2---:R-:W-:Y:S05]  /*9160*/  @!P1 NANOSLEEP.SYNCS 0x989680 ;  /* 0x009896800000995d */ /* 0x004fea0003900000 */
[----:B------:R-:W2:Y:S02]  /*9170*/  @!P1 SYNCS.PHASECHK.TRANS64 P1, [R5+URZ], R4 ;  /* 0x00000004050095a7 */ /* 0x000ea4000802007f */
[----:B--2---:R-:W-:Y:S05]  /*9180*/  @!P1 BRA `(.L_x_26) ;  /* 0xfffffffc00f09947 */ /* 0x004fea000383ffff */
[----:B------:R-:W-:Y:S05]  /*9190*/  BRA `(.L_x_25) ;  /* 0xffffff8c00c07947 */ /* 0x000fea000383ffff */
.L_x_165:
[----:B------:R-:W-:Y:S01]  /*91a0*/  BSSY B1, `(.L_x_185) ;  /* 0x0000006000017945 */ /* 0x000fe20003800000 */
[----:B------:R-:W-:-:S07]  /*91b0*/  IMAD.MOV.U32 R15, RZ, RZ, -0x1 ;  /* 0xffffffffff0f7424 */ /* 0x000fce00078e00ff */
[----:B------:R-:W-:Y:S05]  /*91c0*/  WARPSYNC.COLLECTIVE R15, `(.L_x_186) ;  /* 0x000000000f0c7348 */ /* 0x000fea0003c00000 */
[----:B------:R-:W-:Y:S02]  /*91d0*/  ELECT P6, UR62, PT ;  /* 0x00000000003e782f */ /* 0x000fe400038c0000 */
[----:B------:R-:W-:Y:S01]  /*91e0*/  MOV R14, UR62 ;  /* 0x0000003e000e7c02 */ /* 0x000fe20008000f00 */
[----:B------:R-:W-:Y:S10]  /*91f0*/  ENDCOLLECTIVE ;  /* 0x000000000000791b */ /* 0x000ff40003800000 */
.L_x_186:
[----:B------:R-:W-:Y:S05]  /*9200*/  BSYNC B1 ;  /* 0x0000000000017941 */ /* 0x000fea0003800000 */
.L_x_185:
[----:B------:R-:W-:Y:S05]  /*9210*/  BRA `(.L_x_187) ;  /* 0xffffffec00ec7947 */ /* 0x000fea000383ffff */
.L_x_168:
[----:B-1----:R1:W2:Y:S02]  /*9220*/  SYNCS.PHASECHK.TRANS64.TRYWAIT P0, [R23+URZ+0x28], R14 ;  /* 0x0000280e170075a7 */ /* 0x0022a4000800017f */
[----:B--2---:R-:W-:Y:S05]  /*9230*/  @!P0 NANOSLEEP.SYNCS 0x989680 ;  /* 0x009896800000895d */ /* 0x004fea0003900000 */
[----:B------:R-:W2:Y:S02]  /*9240*/  @!P0 SYNCS.PHASECHK.TRANS64 P0, [R23+URZ+0x28], R14 ;  /* 0x0000280e170085a7 */ /* 0x000ea4000800007f */
[----:B--2---:R-:W-:Y:S05]  /*9250*/  @!P0 BRA `(.L_x_168) ;  /* 0xfffffffc00f08947 */ /* 0x004fea000383ffff */
[----:B------:R-:W-:Y:S05]  /*9260*/  BRA `(.L_x_188) ;  /* 0xfffffff000247947 */ /* 0x000fea000383ffff */
.L_x_176:
[----:B------:R-:W-:Y:S01]  /*9270*/  BSSY B0, `(.L_x_189) ;  /* 0x0000006000007945 */ /* 0x000fe20003800000 */
[----:B------:R-:W-:-:S07]  /*9280*/  IMAD.MOV.U32 R15, RZ, RZ, -0x1 ;  /* 0xffffffffff0f7424 */ /* 0x000fce00078e00ff */
[----:B------:R-:W-:Y:S05]  /*9290*/  WARPSYNC.COLLECTIVE R15, `(.L_x_190) ;  /* 0x000000000f0c7348 */ /* 0x000fea0003c00000 */
[----:B------:R-:W-:Y:S02]  /*92a0*/  ELECT P6, UR62, PT ;  /* 0x00000000003e782f */ /* 0x000fe400038c0000 */
[----:B------:R-:W-:Y:S01]  /*92b0*/  MOV R14, UR62 ;  /* 0x0000003e000e7c02 */ /* 0x000fe20008000f00 */
[----:B------:R-:W-:Y:S10]  /*92c0*/  ENDCOLLECTIVE ;  /* 0x000000000000791b */ /* 0x000ff40003800000 */
.L_x_190:
[----:B------:R-:W-:Y:S05]  /*92d0*/  BSYNC B0 ;  /* 0x0000000000007941 */ /* 0x000fea0003800000 */
.L_x_189:
[----:B------:R-:W-:Y:S05]  /*92e0*/  BRA `(.L_x_191) ;  /* 0xfffffff800ac7947 */ /* 0x000fea000383ffff */
.L_x_180:
[----:B0-----:R0:W1:Y:S02]  /*92f0*/  SYNCS.PHASECHK.TRANS64.TRYWAIT P0, [R7+URZ], R2 ;  /* 0x00000002070075a7 */ /* 0x001064000800017f */
[----:B-1----:R-:W-:Y:S05]  /*9300*/  @!P0 NANOSLEEP.SYNCS 0x989680 ;  /* 0x009896800000895d */ /* 0x002fea0003900000 */
[----:B------:R-:W1:Y:S02]  /*9310*/  @!P0 SYNCS.PHASECHK.TRANS64 P0, [R7+URZ], R2 ;  /* 0x00000002070085a7 */ /* 0x000e64000800007f */
[----:B-1----:R-:W-:Y:S05]  /*9320*/  @!P0 BRA `(.L_x_180) ;  /* 0xfffffffc00f08947 */ /* 0x002fea000383ffff */
[----:B------:R-:W-:Y:S05]  /*9330*/  BRA `(.L_x_192) ;  /* 0xfffffff800ec7947 */ /* 0x000fea000383ffff */
.L_x_181:
[----:B0-----:R0:W1:Y:S02]  /*9340*/  SYNCS.PHASECHK.TRANS64.TRYWAIT P0, [R6+URZ], R3 ;  /* 0x00000003060075a7 */ /* 0x001064000800017f */
[----:B-1----:R-:W-:Y:S05]  /*9350*/  @!P0 NANOSLEEP.SYNCS 0x989680 ;  /* 0x009896800000895d */ /* 0x002fea0003900000 */
[----:B------:R-:W1:Y:S02]  /*9360*/  @!P0 SYNCS.PHASECHK.TRANS64 P0, [R6+URZ], R3 ;  /* 0x00000003060085a7 */ /* 0x000e64000800007f */
[----:B-1----:R-:W-:Y:S05]  /*9370*/  @!P0 BRA `(.L_x_181) ;  /* 0xfffffffc00f08947 */ /* 0x002fea000383ffff */
[----:B------:R-:W-:Y:S05]  /*9380*/  BRA `(.L_x_193) ;  /* 0xfffffff800fc7947 */ /* 0x000fea000383ffff */
.L_x_182:
[----:B0-----:R0:W1:Y:S02]  /*9390*/  SYNCS.PHASECHK.TRANS64.TRYWAIT P0, [R7+URZ], R4 ;  /* 0x00000004070075a7 */ /* 0x001064000800017f */
[----:B-1----:R-:W-:Y:S05]  /*93a0*/  @!P0 NANOSLEEP.SYNCS 0x989680 ;  /* 0x009896800000895d */ /* 0x002fea0003900000 */
[----:B------:R-:W1:Y:S02]  /*93b0*/  @!P0 SYNCS.PHASECHK.TRANS64 P0, [R7+URZ], R4 ;  /* 0x00000004070085a7 */ /* 0x000e64000800007f */
[----:B-1----:R-:W-:Y:S05]  /*93c0*/  @!P0 BRA `(.L_x_182) ;  /* 0xfffffffc00f08947 */ /* 0x002fea000383ffff */
[----:B------:R-:W-:Y:S05]  /*93d0*/  BRA `(.L_x_194) ;  /* 0xfffffffc000c7947 */ /* 0x000fea000383ffff */
.L_x_183:
[----:B-1----:R1:W2:Y:S02]  /*93e0*/  SYNCS.PHASECHK.TRANS64.TRYWAIT P0, [R6+URZ], R3 ;  /* 0x00000003060075a7 */ /* 0x0022a4000800017f */
[----:B--2---:R-:W-:Y:S05]  /*93f0*/  @!P0 NANOSLEEP.SYNCS 0x989680 ;  /* 0x009896800000895d */ /* 0x004fea0003900000 */
[----:B------:R-:W2:Y:S02]  /*9400*/  @!P0 SYNCS.PHASECHK.TRANS64 P0, [R6+URZ], R3 ;  /* 0x00000003060085a7 */ /* 0x000ea4000800007f */
[----:B--2---:R-:W-:Y:S05]  /*9410*/  @!P0 BRA `(.L_x_183) ;  /* 0xfffffffc00f08947 */ /* 0x004fea000383ffff */
[----:B------:R-:W-:Y:S05]  /*9420*/  BRA `(.L_x_195) ;  /* 0xfffffffc00147947 */ /* 0x000fea000383ffff */
.L_x_196:
[----:B------:R-:W-:-:S00]  /*9430*/  BRA `(.L_x_196) ;  /* 0xfffffffc00fc7947 */ /* 0x000fc0000383ffff */
[----:B------:R-:W-:-:S00]  /*9440*/  NOP ;  /* 0x0000000000007918 */ /* 0x000fc00000000000 */
        /* <DEDUP_REMOVED lines=11> */
.L_x_197:


//--------------------- .nv.global.init           --------------------------
	.section	.nv.global.init,"aw",@progbits
.nv.global.init:
	.type		$str$22,@object
	.size		$str$22,($str$23 - $str$22)
$str$22:
        /*0000*/ 	.byte	0x6b, 0x5f, 0x74, 0x69, 0x6c, 0x65, 0x5f, 0x63, 0x6f, 0x75, 0x6e, 0x74, 0x20, 0x3e, 0x3d, 0x20
        /*0010*/ 	.byte	0x31, 0x00
	.type		$str$23,@object
	.size		$str$23,(__unnamed_1 - $str$23)
$str$23:
        /*0012*/ 	.byte	0x2f, 0x74, 0x6d, 0x70, 0x2f, 0x63, 0x75, 0x74, 0x6c, 0x61, 0x73, 0x73, 0x5f, 0x73, 0x77, 0x65
        /*0022*/ 	.byte	0x65, 0x70, 0x5f, 0x73, 0x72, 0x63, 0x2f, 0x69, 0x6e, 0x63, 0x6c, 0x75, 0x64, 0x65, 0x2f, 0x63
        /*0032*/ 	.byte	0x75, 0x74, 0x6c, 0x61, 0x73, 0x73, 0x2f, 0x67, 0x65, 0x6d, 0x6d, 0x2f, 0x63, 0x6f, 0x6c, 0x6c
        /*0042*/ 	.byte	0x65, 0x63, 0x74, 0x69, 0x76, 0x65, 0x2f, 0x73, 0x6d, 0x39, 0x30, 0x5f, 0x6d, 0x6d, 0x61, 0x5f
        /*0052*/ 	.byte	0x74, 0x6d, 0x61, 0x5f, 0x67, 0x6d, 0x6d, 0x61, 0x5f, 0x73, 0x73, 0x5f, 0x77, 0x61, 0x72, 0x70
        /*0062*/ 	.byte	0x73, 0x70, 0x65, 0x63, 0x69, 0x61, 0x6c, 0x69, 0x7a, 0x65, 0x64, 0x2e, 0x68, 0x70, 0x70, 0x00
	.type		__unnamed_1,@object
	.size		__unnamed_1,(.L_0 - __unnamed_1)
__unnamed_1:
        /*0072*/ 	.byte	0x76, 0x6f, 0x69, 0x64, 0x20, 0x63, 0x75, 0x74, 0x6c, 0x61, 0x73, 0x73, 0x3a, 0x3a, 0x67, 0x65
        /* <DEDUP_REMOVED lines=177> */
        /*0b92*/ 	.byte	0x6e, 0x74, 0x69, 0x74, 0x79, 0x5d, 0x00
.L_0:


//--------------------- .nv.shared._ZN7cutlass13device_kernelINS_4gemm6kernel13GemmUniversalIN4cute5tupleIJiiiiEEENS1_10collective13CollectiveMmaINS1_34MainloopSm90TmaGmmaWarpSpecializedILi5ENS5_IJNS4_1CILi2EEENSA_ILi1EEESC_EEENS1_35KernelTmaWarpSpecializedCooperativeEEENS5_IJNSA_ILi256EEENSA_ILi64EEESH_EEENS_10tfloat32_tENS5_IJlSC_lEEESJ_SK_NS4_8TiledMMAINS4_8MMA_AtomIJNS4_4SM904GMMA29MMA_64x64x8_F32TF32TF32_SS_TNILNSO_7ScaleInE1ELSQ_1EEEEEENS4_6LayoutISD_NS5_IJSC_NSA_ILi0EEESU_EEEEENS5_IJNS4_10UnderscoreESX_SX_EEEEENS4_13SM90_TMA_LOADENS4_14ComposedLayoutINS4_7SwizzleILi3ELi4ELi3EEENS4_18smem_ptr_flag_bitsILi32EEENST_INS5_IJNSA_ILi8EEENSA_ILi32EEEEEENS5_IJS17_SC_EEEEEEEvNS4_8identityENS4_23SM90_TMA_LOAD_MULTICASTES1B_vS1C_EENS_8epilogue10collective6detail29Sm90TmaWarpSpecializedAdapterINS1G_15DefaultEpilogueISJ_SK_SK_NS1F_6thread17LinearCombinationISJ_Li1EffLNS1K_9ScaleType4KindE0ELNS_15FloatRoundStyleE2ESJ_EENS1_15EpilogueDefaultEEEEEvvEEEEvNT_6ParamsE --------------------------
	.section	.nv.shared._ZN7cutlass13device_kernelINS_4gemm6kernel13GemmUniversalIN4cute5tupleIJiiiiEEENS1_10collective13CollectiveMmaINS1_34MainloopSm90TmaGmmaWarpSpecializedILi5ENS5_IJNS4_1CILi2EEENSA_ILi1EEESC_EEENS1_35KernelTmaWarpSpecializedCooperativeEEENS5_IJNSA_ILi256EEENSA_ILi64EEESH_EEENS_10tfloat32_tENS5_IJlSC_lEEESJ_SK_NS4_8TiledMMAINS4_8MMA_AtomIJNS4_4SM904GMMA29MMA_64x64x8_F32TF32TF32_SS_TNILNSO_7ScaleInE1ELSQ_1EEEEEENS4_6LayoutISD_NS5_IJSC_NSA_ILi0EEESU_EEEEENS5_IJNS4_10UnderscoreESX_SX_EEEEENS4_13SM90_TMA_LOADENS4_14ComposedLayoutINS4_7SwizzleILi3ELi4ELi3EEENS4_18smem_ptr_flag_bitsILi32EEENST_INS5_IJNSA_ILi8EEENSA_ILi32EEEEEENS5_IJS17_SC_EEEEEEEvNS4_8identityENS4_23SM90_TMA_LOAD_MULTICASTES1B_vS1C_EENS_8epilogue10collective6detail29Sm90TmaWarpSpecializedAdapterINS1G_15DefaultEpilogueISJ_SK_SK_NS1F_6thread17LinearCombinationISJ_Li1EffLNS1K_9ScaleType4KindE0ELNS_15FloatRoundStyleE2ESJ_EENS1_15EpilogueDefaultEEEEEvvEEEEvNT_6ParamsE,"aw",@nobits
	.sectionflags	@""
	.align	16
	.zero		1024


//--------------------- .nv.shared.reserved.0     --------------------------
	.section	.nv.shared.reserved.0,"aw",@nobits
	.weak		__nv_reservedSMEM_offset_0_alias
	.size		__nv_reservedSMEM_offset_0_alias, 0, 0
	.other		__nv_reservedSMEM_offset_0_alias,@"STO_CUDA_RESERVED_SHARED STV_DEFAULT"
__nv_reservedSMEM_offset_0_alias:
	.zero		0


//--------------------- .nv.global                --------------------------
	.section	.nv.global,"aw",@nobits
.nv.global:
	.type		_ZN39_INTERNAL_d446e0ad_4_k_cu_41648681_73924cute1_E,@object
	.size		_ZN39_INTERNAL_d446e0ad_4_k_cu_41648681_73924cute1_E,(_ZN39_INTERNAL_d446e0ad_4_k_cu_41648681_73924cuda3std3__45__cpo6cbeginE - _ZN39_INTERNAL_d446e0ad_4_k_cu_41648681_73924cute1_E)
_ZN39_INTERNAL_d446e0ad_4_k_cu_41648681_73924cute1_E:
	.zero		1
	.type		_ZN39_INTERNAL_d446e0ad_4_k_cu_41648681_73924cuda3std3__45__cpo6cbeginE,@object
	.size		_ZN39_INTERNAL_d446e0ad_4_k_cu_41648681_73924cuda3std3__45__cpo6cbeginE,(_ZN39_INTERNAL_d446e0ad_4_k_cu_41648681_73924cuda3std3__48in_placeE - _ZN39_INTERNAL_d446e0ad_4_k_cu_41648681_73924cuda3std3__45__cpo6cbeginE)
_ZN39_INTERNAL_d446e0ad_4_k_cu_41648681_73924cuda3std3__45__cpo6cbeginE:
	.zero		1
	.type		_ZN39_INTERNAL_d446e0ad_4_k_cu_41648681_73924cuda3std3__48in_placeE,@object
	.size		_ZN39_INTERNAL_d446e0ad_4_k_cu_41648681_73924cuda3std3__48in_placeE,(_ZN39_INTERNAL_d446e0ad_4_k_cu_41648681_73924cuda3std6ranges3__45__cpo9iter_moveE - _ZN39_INTERNAL_d446e0ad_4_k_cu_41648681_73924cuda3std3__48in_placeE)
_ZN39_INTERNAL_d446e0ad_4_k_cu_41648681_73924cuda3std3__48in_placeE:
	.zero		1
	.type		_ZN39_INTERNAL_d446e0ad_4_k_cu_41648681_73924cuda3std6ranges3__45__cpo9iter_moveE,@object
	.size		_ZN39_INTERNAL_d446e0ad_4_k_cu_41648681_73924cuda3std6ranges3__45__cpo9iter_moveE,(_ZN39_INTERNAL_d446e0ad_4_k_cu_41648681_73924cuda3std3__45__cpo5beginE - _ZN39_INTERNAL_d446e0ad_4_k_cu_41648681_73924cuda3std6ranges3__45__cpo9iter_moveE)
_ZN39_INTERNAL_d446e0ad_4_k_cu_41648681_73924cuda3std6ranges3__45__cpo9iter_moveE:
	.zero		1
	.type		_ZN39_INTERNAL_d446e0ad_4_k_cu_41648681_73924cuda3std3__45__cpo5beginE,@object
	.size		_ZN39_INTERNAL_d446e0ad_4_k_cu_41648681_73924cuda3std3__45__cpo5beginE,(_ZN39_INTERNAL_d446e0ad_4_k_cu_41648681_73924cuda3std3__441_GLOBAL__N__d446e0ad_4_k_cu_41648681_73926ignoreE - _ZN39_INTERNAL_d446e0ad_4_k_cu_41648681_73924cuda3std3__45__cpo5beginE)
_ZN39_INTERNAL_d446e0ad_4_k_cu_41648681_73924cuda3std3__45__cpo5beginE:
	.zero		1
	.type		_ZN39_INTERNAL_d446e0ad_4_k_cu_41648681_73924cuda3std3__441_GLOBAL__N__d446e0ad_4_k_cu_41648681_73926ignoreE,@object
	.size		_ZN39_INTERNAL_d446e0ad_4_k_cu_41648681_73924cuda3std3__441_GLOBAL__N__d446e0ad_4_k_cu_41648681_73926ignoreE,(_ZN39_INTERNAL_d446e0ad_4_k_cu_41648681_73924cute7productE - _ZN39_INTERNAL_d446e0ad_4_k_cu_41648681_73924cuda3std3__441_GLOBAL__N__d446e0ad_4_k_cu_41648681_73926ignoreE)
_ZN39_INTERNAL_d446e0ad_4_k_cu_41648681_73924cuda3std3__441_GLOBAL__N__d446e0ad_4_k_cu_41648681_73926ignoreE:
	.zero		1
	.type		_ZN39_INTERNAL_d446e0ad_4_k_cu_41648681_73924cute7productE,@object
	.size		_ZN39_INTERNAL_d446e0ad_4_k_cu_41648681_73924cute7productE,(_ZN39_INTERNAL_d446e0ad_4_k_cu_41648681_73924cuda3std3__45__cpo3endE - _ZN39_INTERNAL_d446e0ad_4_k_cu_41648681_73924cute7productE)
_ZN39_INTERNAL_d446e0ad_4_k_cu_41648681_73924cute7productE:
	.zero		1
	.type		_ZN39_INTERNAL_d446e0ad_4_k_cu_41648681_73924cuda3std3__45__cpo3endE,@object
	.size		_ZN39_INTERNAL_d446e0ad_4_k_cu_41648681_73924cuda3std3__45__cpo3endE,(_ZN39_INTERNAL_d446e0ad_4_k_cu_41648681_73924cuda3std3__419piecewise_constructE - _ZN39_INTERNAL_d446e0ad_4_k_cu_41648681_73924cuda3std3__45__cpo3endE)
_ZN39_INTERNAL_d446e0ad_4_k_cu_41648681_73924cuda3std3__45__cpo3endE:
	.zero		1
	.type		_ZN39_INTERNAL_d446e0ad_4_k_cu_41648681_73924cuda3std3__419piecewise_constructE,@object
	.size		_ZN39_INTERNAL_d446e0ad_4_k_cu_41648681_73924cuda3std3__419piecewise_constructE,(_ZN39_INTERNAL_d446e0ad_4_k_cu_41648681_73924cuda3std3__45__cpo4cendE - _ZN39_INTERNAL_d446e0ad_4_k_cu_41648681_73924cuda3std3__419piecewise_constructE)
_ZN39_INTERNAL_d446e0ad_4_k_cu_41648681_73924cuda3std3__419piecewise_constructE:
	.zero		1
	.type		_ZN39_INTERNAL_d446e0ad_4_k_cu_41648681_73924cuda3std3__45__cpo4cendE,@object
	.size		_ZN39_INTERNAL_d446e0ad_4_k_cu_41648681_73924cuda3std3__45__cpo4cendE,(_ZN39_INTERNAL_d446e0ad_4_k_cu_41648681_73924cuda3std6ranges3__45__cpo4swapE - _ZN39_INTERNAL_d446e0ad_4_k_cu_41648681_73924cuda3std3__45__cpo4cendE)
_ZN39_INTERNAL_d446e0ad_4_k_cu_41648681_73924cuda3std3__45__cpo4cendE:
	.zero		1
	.type		_ZN39_INTERNAL_d446e0ad_4_k_cu_41648681_73924cuda3std6ranges3__45__cpo4swapE,@object
	.size		_ZN39_INTERNAL_d446e0ad_4_k_cu_41648681_73924cuda3std6ranges3__45__cpo4swapE,(.L_8 - _ZN39_INTERNAL_d446e0ad_4_k_cu_41648681_73924cuda3std6ranges3__45__cpo4swapE)
_ZN39_INTERNAL_d446e0ad_4_k_cu_41648681_73924cuda3std6ranges3__45__cpo4swapE:
	.zero		1
.L_8:


//--------------------- .nv.constant0._ZN7cutlass13device_kernelINS_4gemm6kernel13GemmUniversalIN4cute5tupleIJiiiiEEENS1_10collective13CollectiveMmaINS1_34MainloopSm90TmaGmmaWarpSpecializedILi5ENS5_IJNS4_1CILi2EEENSA_ILi1EEESC_EEENS1_35KernelTmaWarpSpecializedCooperativeEEENS5_IJNSA_ILi256EEENSA_ILi64EEESH_EEENS_10tfloat32_tENS5_IJlSC_lEEESJ_SK_NS4_8TiledMMAINS4_8MMA_AtomIJNS4_4SM904GMMA29MMA_64x64x8_F32TF32TF32_SS_TNILNSO_7ScaleInE1ELSQ_1EEEEEENS4_6LayoutISD_NS5_IJSC_NSA_ILi0EEESU_EEEEENS5_IJNS4_10UnderscoreESX_SX_EEEEENS4_13SM90_TMA_LOADENS4_14ComposedLayoutINS4_7SwizzleILi3ELi4ELi3EEENS4_18smem_ptr_flag_bitsILi32EEENST_INS5_IJNSA_ILi8EEENSA_ILi32EEEEEENS5_IJS17_SC_EEEEEEEvNS4_8identityENS4_23SM90_TMA_LOAD_MULTICASTES1B_vS1C_EENS_8epilogue10collective6detail29Sm90TmaWarpSpecializedAdapterINS1G_15DefaultEpilogueISJ_SK_SK_NS1F_6thread17LinearCombinationISJ_Li1EffLNS1K_9ScaleType4KindE0ELNS_15FloatRoundStyleE2ESJ_EENS1_15EpilogueDefaultEEEEEvvEEEEvNT_6ParamsE --------------------------
	.section	.nv.constant0._ZN7cutlass13device_kernelINS_4gemm6kernel13GemmUniversalIN4cute5tupleIJiiiiEEENS1_10collective13CollectiveMmaINS1_34MainloopSm90TmaGmmaWarpSpecializedILi5ENS5_IJNS4_1CILi2EEENSA_ILi1EEESC_EEENS1_35KernelTmaWarpSpecializedCooperativeEEENS5_IJNSA_ILi256EEENSA_ILi64EEESH_EEENS_10tfloat32_tENS5_IJlSC_lEEESJ_SK_NS4_8TiledMMAINS4_8MMA_AtomIJNS4_4SM904GMMA29MMA_64x64x8_F32TF32TF32_SS_TNILNSO_7ScaleInE1ELSQ_1EEEEEENS4_6LayoutISD_NS5_IJSC_NSA_ILi0EEESU_EEEEENS5_IJNS4_10UnderscoreESX_SX_EEEEENS4_13SM90_TMA_LOADENS4_14ComposedLayoutINS4_7SwizzleILi3ELi4ELi3EEENS4_18smem_ptr_flag_bitsILi32EEENST_INS5_IJNSA_ILi8EEENSA_ILi32EEEEEENS5_IJS17_SC_EEEEEEEvNS4_8identityENS4_23SM90_TMA_LOAD_MULTICASTES1B_vS1C_EENS_8epilogue10collective6detail29Sm90TmaWarpSpecializedAdapterINS1G_15DefaultEpilogueISJ_SK_SK_NS1F_6thread17LinearCombinationISJ_Li1EffLNS1K_9ScaleType4KindE0ELNS_15FloatRoundStyleE2ESJ_EENS1_15EpilogueDefaultEEEEEvvEEEEvNT_6ParamsE,"a",@progbits
	.sectionflags	@""
	.align	4
.nv.constant0._ZN7cutlass13device_kernelINS_4gemm6kernel13GemmUniversalIN4cute5tupleIJiiiiEEENS1_10collective13CollectiveMmaINS1_34MainloopSm90TmaGmmaWarpSpecializedILi5ENS5_IJNS4_1CILi2EEENSA_ILi1EEESC_EEENS1_35KernelTmaWarpSpecializedCooperativeEEENS5_IJNSA_ILi256EEENSA_ILi64EEESH_EEENS_10tfloat32_tENS5_IJlSC_lEEESJ_SK_NS4_8TiledMMAINS4_8MMA_AtomIJNS4_4SM904GMMA29MMA_64x64x8_F32TF32TF32_SS_TNILNSO_7ScaleInE1ELSQ_1EEEEEENS4_6LayoutISD_NS5_IJSC_NSA_ILi0EEESU_EEEEENS5_IJNS4_10UnderscoreESX_SX_EEEEENS4_13SM90_TMA_LOADENS4_14ComposedLayoutINS4_7SwizzleILi3ELi4ELi3EEENS4_18smem_ptr_flag_bitsILi32EEENST_INS5_IJNSA_ILi8EEENSA_ILi32EEEEEENS5_IJS17_SC_EEEEEEEvNS4_8identityENS4_23SM90_TMA_LOAD_MULTICASTES1B_vS1C_EENS_8epilogue10collective6detail29Sm90TmaWarpSpecializedAdapterINS1G_15DefaultEpilogueISJ_SK_SK_NS1F_6thread17LinearCombinationISJ_Li1EffLNS1K_9ScaleType4KindE0ELNS_15FloatRoundStyleE2ESJ_EENS1_15EpilogueDefaultEEEEEvvEEEEvNT_6ParamsE:
	.zero		1664


//--------------------- SYMBOLS --------------------------

	.type		.nv.reservedSmem.offset0,@object
	.size		.nv.reservedSmem.offset0,0x4
	.type		__assertfail,@function
